def matmul_kernel(
    a_ptr,
    b_ptr,
    c_ptr,
    M,
    N,
    K,
    stride_am,
    stride_ak,
    stride_bk,
    stride_bn,
    stride_cm,
    stride_cn,
    BLOCK_M: tl.constexpr,
    BLOCK_N: tl.constexpr,
    BLOCK_K: tl.constexpr,
    GROUP_M: tl.constexpr,
):
    pid = tl.program_id(axis=0)
    num_pid_m = tl.cdiv(M, BLOCK_M)
    num_pid_n = tl.cdiv(N, BLOCK_N)
    num_pid_in_group = GROUP_M * num_pid_n
    group_id = pid // num_pid_in_group
    first_pid_m = group_id * GROUP_M
    group_size_m = min(num_pid_m - first_pid_m, GROUP_M)
    pid_m = first_pid_m + ((pid % num_pid_in_group) % group_size_m)
    pid_n = (pid % num_pid_in_group) // group_size_m

    offs_am = (pid_m * BLOCK_M + tl.arange(0, BLOCK_M)) % M
    offs_bn = (pid_n * BLOCK_N + tl.arange(0, BLOCK_N)) % N
    offs_k = tl.arange(0, BLOCK_K)
    a_ptrs = a_ptr + offs_am[:, None] * stride_am + offs_k[None, :] * stride_ak
    b_ptrs = b_ptr + offs_k[:, None] * stride_bk + offs_bn[None, :] * stride_bn

    acc = tl.zeros((BLOCK_M, BLOCK_N), dtype=tl.float32)
    for kk in range(0, tl.cdiv(K, BLOCK_K)):
        a = tl.load(a_ptrs, mask=offs_k[None, :] < K - kk * BLOCK_K, other=0.0)
        b = tl.load(b_ptrs, mask=offs_k[:, None] < K - kk * BLOCK_K, other=0.0)
        acc = tl.dot(a, b, acc)
        a_ptrs += BLOCK_K * stride_ak
        b_ptrs += BLOCK_K * stride_bk

    c = acc.to(c_ptr.dtype.element_ty)
    offs_cm = pid_m * BLOCK_M + tl.arange(0, BLOCK_M)
    offs_cn = pid_n * BLOCK_N + tl.arange(0, BLOCK_N)
    c_ptrs = c_ptr + offs_cm[:, None] * stride_cm + offs_cn[None, :] * stride_cn
    mask = (offs_cm[:, None] < M) & (offs_cn[None, :] < N)
    tl.store(c_ptrs, c, mask=mask)

# config = {"BLOCK_K": 32, "BLOCK_M": 64, "BLOCK_N": 64, "GROUP_M": 8, "arch": "sm_100", "dtype": "fp16", "num_ctas": 1, "num_stages": 3, "num_warps": 1}
# arch = sm_100


// ===== COMPILED SASS (sm_100a) =====

	.target	sm_100a

	.elftype	@"ET_EXEC"


//--------------------- .note.nv.tkinfo           --------------------------
	.section	.note.nv.tkinfo,"",@"SHT_NOTE"
	.sectionflags	@"SHF_NOTE_NV_TKINFO"
	.tkinfo
        /*0018*/ 	.word	0x00000081
        /*0030*/ 	.string	""
        /*0030*/ 	.string	"ptxas-blackwell"
        /*0030*/ 	.string	"Cuda compilation tools, release 12.9, V12.9.86"
        /*0030*/ 	.string	"Build cuda_12.9.r12.9/compiler.36037853_0"
        /*0030*/ 	.string	"-v  -suppress-debug-info  -lineinfo  -arch sm_100a "



//--------------------- .note.nv.cuver            --------------------------
	.section	.note.nv.cuver,"",@"SHT_NOTE"
	.sectionflags	@"SHF_NOTE_NV_CUVER"
        /*0018*/ 	.short	0x0001
        /*001a*/ 	.short	0x0064
        /*001c*/ 	.short	0x0001
        /*001e*/ 	.short	0x0000
        /*0020*/ 	.short	0x0001
        /*0022*/ 	.short	0x0000


//--------------------- .nv.info                  --------------------------
	.section	.nv.info,"",@"SHT_CUDA_INFO"
	.align	4


	//----- nvinfo : EIATTR_REGCOUNT
	.align		4
        /*0000*/ 	.byte	0x04, 0x2f
        /*0002*/ 	.short	(.L_1 - .L_0)
	.align		4
.L_0:
        /*0004*/ 	.word	index@(matmul_kernel)
        /*0008*/ 	.word	0x000000ff


	//----- nvinfo : EIATTR_FRAME_SIZE
	.align		4
.L_1:
        /*000c*/ 	.byte	0x04, 0x11
        /*000e*/ 	.short	(.L_3 - .L_2)
	.align		4
.L_2:
        /*0010*/ 	.word	index@(matmul_kernel)
        /*0014*/ 	.word	0x00000458


	//----- nvinfo : EIATTR_MIN_STACK_SIZE
	.align		4
.L_3:
        /*0018*/ 	.byte	0x04, 0x12
        /*001a*/ 	.short	(.L_5 - .L_4)
	.align		4
.L_4:
        /*001c*/ 	.word	index@(matmul_kernel)
        /*0020*/ 	.word	0x00000458
.L_5:


//--------------------- .nv.info.matmul_kernel    --------------------------
	.section	.nv.info.matmul_kernel,"",@"SHT_CUDA_INFO"
	.sectionflags	@""
	.align	4


	//----- nvinfo : EIATTR_CUDA_API_VERSION
	.align		4
        /*0000*/ 	.byte	0x04, 0x37
        /*0002*/ 	.short	(.L_7 - .L_6)
.L_6:
        /*0004*/ 	.word	0x00000081


	//----- nvinfo : EIATTR_KPARAM_INFO
	.align		4
.L_7:
        /*0008*/ 	.byte	0x04, 0x17
        /*000a*/ 	.short	(.L_9 - .L_8)
.L_8:
        /*000c*/ 	.word	0x00000000
        /*0010*/ 	.short	0x000d
        /*0012*/ 	.short	0x0048
        /*0014*/ 	.byte	0x00, 0xf4, 0x21, 0x00


	//----- nvinfo : EIATTR_KPARAM_INFO
	.align		4
.L_9:
        /*0018*/ 	.byte	0x04, 0x17
        /*001a*/ 	.short	(.L_11 - .L_10)
.L_10:
        /*001c*/ 	.word	0x00000000
        /*0020*/ 	.short	0x000c
        /*0022*/ 	.short	0x0040
        /*0024*/ 	.byte	0x00, 0xf4, 0x21, 0x00


	//----- nvinfo : EIATTR_KPARAM_INFO
	.align		4
.L_11:
        /*0028*/ 	.byte	0x04, 0x17
        /*002a*/ 	.short	(.L_13 - .L_12)
.L_12:
        /*002c*/ 	.word	0x00000000
        /*0030*/ 	.short	0x000b
        /*0032*/ 	.short	0x0038
        /*0034*/ 	.byte	0x00, 0xf0, 0x11, 0x00


	//----- nvinfo : EIATTR_KPARAM_INFO
	.align		4
.L_13:
        /*0038*/ 	.byte	0x04, 0x17
        /*003a*/ 	.short	(.L_15 - .L_14)
.L_14:
        /*003c*/ 	.word	0x00000000
        /*0040*/ 	.short	0x000a
        /*0042*/ 	.short	0x0034
        /*0044*/ 	.byte	0x00, 0xf0, 0x11, 0x00


	//----- nvinfo : EIATTR_KPARAM_INFO
	.align		4
.L_15:
        /*0048*/ 	.byte	0x04, 0x17
        /*004a*/ 	.short	(.L_17 - .L_16)
.L_16:
        /*004c*/ 	.word	0x00000000
        /*0050*/ 	.short	0x0009
        /*0052*/ 	.short	0x0030
        /*0054*/ 	.byte	0x00, 0xf0, 0x11, 0x00


	//----- nvinfo : EIATTR_KPARAM_INFO
	.align		4
.L_17:
        /*0058*/ 	.byte	0x04, 0x17
        /*005a*/ 	.short	(.L_19 - .L_18)
.L_18:
        /*005c*/ 	.word	0x00000000
        /*0060*/ 	.short	0x0008
        /*0062*/ 	.short	0x002c
        /*0064*/ 	.byte	0x00, 0xf0, 0x11, 0x00


	//----- nvinfo : EIATTR_KPARAM_INFO
	.align		4
.L_19:
        /*0068*/ 	.byte	0x04, 0x17
        /*006a*/ 	.short	(.L_21 - .L_20)
.L_20:
        /*006c*/ 	.word	0x00000000
        /*0070*/ 	.short	0x0007
        /*0072*/ 	.short	0x0028
        /*0074*/ 	.byte	0x00, 0xf0, 0x11, 0x00


	//----- nvinfo : EIATTR_KPARAM_INFO
	.align		4
.L_21:
        /*0078*/ 	.byte	0x04, 0x17
        /*007a*/ 	.short	(.L_23 - .L_22)
.L_22:
        /*007c*/ 	.word	0x00000000
        /*0080*/ 	.short	0x0006
        /*0082*/ 	.short	0x0024
        /*0084*/ 	.byte	0x00, 0xf0, 0x11, 0x00


	//----- nvinfo : EIATTR_KPARAM_INFO
	.align		4
.L_23:
        /*0088*/ 	.byte	0x04, 0x17
        /*008a*/ 	.short	(.L_25 - .L_24)
.L_24:
        /*008c*/ 	.word	0x00000000
        /*0090*/ 	.short	0x0005
        /*0092*/ 	.short	0x0020
        /*0094*/ 	.byte	0x00, 0xf0, 0x11, 0x00


	//----- nvinfo : EIATTR_KPARAM_INFO
	.align		4
.L_25:
        /*0098*/ 	.byte	0x04, 0x17
        /*009a*/ 	.short	(.L_27 - .L_26)
.L_26:
        /*009c*/ 	.word	0x00000000
        /*00a0*/ 	.short	0x0004
        /*00a2*/ 	.short	0x001c
        /*00a4*/ 	.byte	0x00, 0xf0, 0x11, 0x00


	//----- nvinfo : EIATTR_KPARAM_INFO
	.align		4
.L_27:
        /*00a8*/ 	.byte	0x04, 0x17
        /*00aa*/ 	.short	(.L_29 - .L_28)
.L_28:
        /*00ac*/ 	.word	0x00000000
        /*00b0*/ 	.short	0x0003
        /*00b2*/ 	.short	0x0018
        /*00b4*/ 	.byte	0x00, 0xf0, 0x11, 0x00


	//----- nvinfo : EIATTR_KPARAM_INFO
	.align		4
.L_29:
        /*00b8*/ 	.byte	0x04, 0x17
        /*00ba*/ 	.short	(.L_31 - .L_30)
.L_30:
        /*00bc*/ 	.word	0x00000000
        /*00c0*/ 	.short	0x0002
        /*00c2*/ 	.short	0x0010
        /*00c4*/ 	.byte	0x00, 0xf4, 0x21, 0x00


	//----- nvinfo : EIATTR_KPARAM_INFO
	.align		4
.L_31:
        /*00c8*/ 	.byte	0x04, 0x17
        /*00ca*/ 	.short	(.L_33 - .L_32)
.L_32:
        /*00cc*/ 	.word	0x00000000
        /*00d0*/ 	.short	0x0001
        /*00d2*/ 	.short	0x0008
        /*00d4*/ 	.byte	0x00, 0xf4, 0x21, 0x00


	//----- nvinfo : EIATTR_KPARAM_INFO
	.align		4
.L_33:
        /*00d8*/ 	.byte	0x04, 0x17
        /*00da*/ 	.short	(.L_35 - .L_34)
.L_34:
        /*00dc*/ 	.word	0x00000000
        /*00e0*/ 	.short	0x0000
        /*00e2*/ 	.short	0x0000
        /*00e4*/ 	.byte	0x00, 0xf4, 0x21, 0x00


	//----- nvinfo : EIATTR_SPARSE_MMA_MASK
	.align		4
.L_35:
        /*00e8*/ 	.byte	0x03, 0x50
        /*00ea*/ 	.short	0x0000


	//----- nvinfo : EIATTR_MAXREG_COUNT
	.align		4
        /*00ec*/ 	.byte	0x03, 0x1b
        /*00ee*/ 	.short	0x00ff


	//----- nvinfo : EIATTR_NUM_BARRIERS
	.align		4
        /*00f0*/ 	.byte	0x02, 0x4c
        /*00f2*/ 	.byte	0x01
	.zero		1


	//----- nvinfo : EIATTR_ANNOTATIONS
	.align		4
        /*00f4*/ 	.byte	0x04, 0x55
        /*00f6*/ 	.short	(.L_37 - .L_36)


	//   ....[0]....
.L_36:
        /*00f8*/ 	.word	0x00000001
        /*00fc*/ 	.byte	0x40, 0x07, 0x00, 0x00, 0x01, 0x00, 0x00, 0x00, 0x70, 0x07, 0x00, 0x00, 0x01, 0x00, 0x00, 0x00
        /* <DEDUP_REMOVED lines=293> */
        /*135c*/ 	.byte	0x10, 0xbb, 0x00, 0x00, 0x01, 0x00, 0x00, 0x00, 0x50, 0xbb, 0x00, 0x00


	//----- nvinfo : EIATTR_COOP_GROUP_MASK_REGIDS
	.align		4
.L_37:
        /*1368*/ 	.byte	0x04, 0x29
        /*136a*/ 	.short	(.L_39 - .L_38)


	//   ....[0]....
.L_38:
        /*136c*/ 	.word	0xffffffff


	//   ....[1]....
        /*1370*/ 	.word	0xffffffff


	//   ....[2]....
        /*1374*/ 	.word	0xffffffff


	//   ....[3]....
        /*1378*/ 	.word	0xffffffff


	//   ....[4]....
        /*137c*/ 	.word	0xffffffff


	//   ....[5]....
        /*1380*/ 	.word	0xffffffff


	//   ....[6]....
        /*1384*/ 	.word	0xffffffff


	//   ....[7]....
        /*1388*/ 	.word	0xffffffff


	//   ....[8]....
        /*138c*/ 	.word	0xffffffff


	//   ....[9]....
        /*1390*/ 	.word	0xffffffff


	//   ....[10]....
        /*1394*/ 	.word	0xffffffff


	//   ....[11]....
        /*1398*/ 	.word	0xffffffff


	//   ....[12]....
        /*139c*/ 	.word	0xffffffff


	//   ....[13]....
        /*13a0*/ 	.word	0xffffffff


	//   ....[14]....
        /*13a4*/ 	.word	0xffffffff


	//   ....[15]....
        /*13a8*/ 	.word	0xffffffff


	//   ....[16]....
        /*13ac*/ 	.word	0xffffffff


	//   ....[17]....
        /*13b0*/ 	.word	0xffffffff


	//   ....[18]....
        /*13b4*/ 	.word	0xffffffff


	//   ....[19]....
        /*13b8*/ 	.word	0xffffffff


	//   ....[20]....
        /*13bc*/ 	.word	0xffffffff


	//   ....[21]....
        /*13c0*/ 	.word	0xffffffff


	//   ....[22]....
        /*13c4*/ 	.word	0xffffffff


	//   ....[23]....
        /*13c8*/ 	.word	0xffffffff


	//   ....[24]....
        /*13cc*/ 	.word	0xffffffff


	//   ....[25]....
        /*13d0*/ 	.word	0xffffffff


	//   ....[26]....
        /*13d4*/ 	.word	0xffffffff


	//   ....[27]....
        /*13d8*/ 	.word	0xffffffff


	//   ....[28]....
        /*13dc*/ 	.word	0xffffffff


	//   ....[29]....
        /*13e0*/ 	.word	0xffffffff


	//   ....[30]....
        /*13e4*/ 	.word	0xffffffff


	//----- nvinfo : EIATTR_COOP_GROUP_INSTR_OFFSETS
	.align		4
.L_39:
        /*13e8*/ 	.byte	0x04, 0x28
        /*13ea*/ 	.short	(.L_41 - .L_40)


	//   ....[0]....
.L_40:
        /*13ec*/ 	.word	0x0000bcc0


	//   ....[1]....
        /*13f0*/ 	.word	0x0000bce0


	//   ....[2]....
        /*13f4*/ 	.word	0x0000bd00


	//   ....[3]....
        /*13f8*/ 	.word	0x0000bd20


	//   ....[4]....
        /*13fc*/ 	.word	0x0000bd40


	//   ....[5]....
        /*1400*/ 	.word	0x0000bd60


	//   ....[6]....
        /*1404*/ 	.word	0x0000bd80


	//   ....[7]....
        /*1408*/ 	.word	0x0000bda0


	//   ....[8]....
        /*140c*/ 	.word	0x0000bdc0


	//   ....[9]....
        /*1410*/ 	.word	0x0000bde0


	//   ....[10]....
        /*1414*/ 	.word	0x0000be00


	//   ....[11]....
        /*1418*/ 	.word	0x0000be20


	//   ....[12]....
        /*141c*/ 	.word	0x0000be40


	//   ....[13]....
        /*1420*/ 	.word	0x0000be60


	//   ....[14]....
        /*1424*/ 	.word	0x0000be80


	//   ....[15]....
        /*1428*/ 	.word	0x0000bea0


	//   ....[16]....
        /*142c*/ 	.word	0x0000bec0


	//   ....[17]....
        /*1430*/ 	.word	0x0000bee0


	//   ....[18]....
        /*1434*/ 	.word	0x0000bf00


	//   ....[19]....
        /*1438*/ 	.word	0x0000bf20


	//   ....[20]....
        /*143c*/ 	.word	0x0000bf40


	//   ....[21]....
        /*1440*/ 	.word	0x0000bf60


	//   ....[22]....
        /*1444*/ 	.word	0x0000bf80


	//   ....[23]....
        /*1448*/ 	.word	0x0000bfa0


	//   ....[24]....
        /*144c*/ 	.word	0x0000bfd0


	//   ....[25]....
        /*1450*/ 	.word	0x0000bff0


	//   ....[26]....
        /*1454*/ 	.word	0x0000c010


	//   ....[27]....
        /*1458*/ 	.word	0x0000c030


	//   ....[28]....
        /*145c*/ 	.word	0x0000c050


	//   ....[29]....
        /*1460*/ 	.word	0x0000c070


	//   ....[30]....
        /*1464*/ 	.word	0x0000c1b0


	//----- nvinfo : EIATTR_VRC_CTA_INIT_COUNT
	.align		4
.L_41:
        /*1468*/ 	.byte	0x02, 0x4a
	.zero		1
	.zero		1


	//----- nvinfo : EIATTR_EXIT_INSTR_OFFSETS
	.align		4
        /*146c*/ 	.byte	0x04, 0x1c
        /*146e*/ 	.short	(.L_43 - .L_42)


	//   ....[0]....
.L_42:
        /*1470*/ 	.word	0x0000edb0


	//   ....[1]....
        /*1474*/ 	.word	0x0000ede0


	//----- nvinfo : EIATTR_REQNTID
	.align		4
.L_43:
        /*1478*/ 	.byte	0x04, 0x10
        /*147a*/ 	.short	(.L_45 - .L_44)
.L_44:
        /*147c*/ 	.word	0x00000020
        /*1480*/ 	.word	0x00000001
        /*1484*/ 	.word	0x00000001


	//----- nvinfo : EIATTR_CBANK_PARAM_SIZE
	.align		4
.L_45:
        /*1488*/ 	.byte	0x03, 0x19
        /*148a*/ 	.short	0x0050


	//----- nvinfo : EIATTR_PARAM_CBANK
	.align		4
        /*148c*/ 	.byte	0x04, 0x0a
        /*148e*/ 	.short	(.L_47 - .L_46)
	.align		4
.L_46:
        /*1490*/ 	.word	index@(.nv.constant0.matmul_kernel)
        /*1494*/ 	.short	0x0380
        /*1496*/ 	.short	0x0050


	//----- nvinfo : EIATTR_SW_WAR
	.align		4
.L_47:
        /*1498*/ 	.byte	0x04, 0x36
        /*149a*/ 	.short	(.L_49 - .L_48)
.L_48:
        /*149c*/ 	.word	0x00000008
.L_49:


//--------------------- .nv.compat                --------------------------
	.section	.nv.compat,"",@"SHT_CUDA_COMPAT_INFO"
	.align	4
        /*0000*/ 	.byte	0x02, 0x02, 0x01, 0x00, 0x02, 0x05, 0x05, 0x00, 0x02, 0x03, 0x00, 0x00, 0x02, 0x06, 0x01, 0x00


//--------------------- .nv.callgraph             --------------------------
	.section	.nv.callgraph,"",@"SHT_CUDA_CALLGRAPH"
	.align	4
	.sectionentsize	8
	.align		4
        /*0000*/ 	.word	0x00000000
	.align		4
        /*0004*/ 	.word	0xffffffff
	.align		4
        /*0008*/ 	.word	0x00000000
	.align		4
        /*000c*/ 	.word	0xfffffffe
	.align		4
        /*0010*/ 	.word	0x00000000
	.align		4
        /*0014*/ 	.word	0xfffffffd
	.align		4
        /*0018*/ 	.word	0x00000000
	.align		4
        /*001c*/ 	.word	0xfffffffc


//--------------------- .text.matmul_kernel       --------------------------
	.section	.text.matmul_kernel,"ax",@progbits
	.align	128
        .global         matmul_kernel
        .type           matmul_kernel,@function
        .size           matmul_kernel,(.L_x_3 - matmul_kernel)
        .other          matmul_kernel,@"STO_CUDA_ENTRY STV_DEFAULT"
matmul_kernel:
.text.matmul_kernel:
[----:B------:R-:W0:Y:S08]  /*0000*/  LDC R1, c[0x0][0x37c] ;  /* 0x0000df00ff017b82 */ /* 0x000e300000000800 */
[----:B------:R-:W1:Y:S01]  /*0010*/  LDC.64 R2, c[0x0][0x398] ;  /* 0x0000e600ff027b82 */ /* 0x000e620000000a00 */
[----:B------:R-:W2:Y:S01]  /*0020*/  S2R R7, SR_CTAID.X ;  /* 0x0000000000077919 */ /* 0x000ea20000002500 */
[----:B------:R-:W3:Y:S01]  /*0030*/  LDCU UR6, c[0x0][0x3a0] ;  /* 0x00007400ff0677ac */ /* 0x000ee20008000800 */
[----:B0-----:R-:W-:Y:S01]  /*0040*/  VIADD R1, R1, 0xfffffba8 ;  /* 0xfffffba801017836 */ /* 0x001fe20000000000 */
[----:B------:R-:W-:Y:S01]  /*0050*/  CS2R R20, SRZ ;  /* 0x0000000000147805 */ /* 0x000fe2000001ff00 */
[----:B------:R-:W0:Y:S01]  /*0060*/  S2R R16, SR_TID.X ;  /* 0x0000000000107919 */ /* 0x000e220000002100 */
[----:B------:R-:W-:-:S02]  /*0070*/  CS2R R22, SRZ ;  /* 0x0000000000167805 */ /* 0x000fc4000001ff00 */
[----:B------:R-:W-:Y:S02]  /*0080*/  CS2R R24, SRZ ;  /* 0x0000000000187805 */ /* 0x000fe4000001ff00 */
[----:B------:R-:W-:Y:S02]  /*0090*/  CS2R R26, SRZ ;  /* 0x00000000001a7805 */ /* 0x000fe4000001ff00 */
[----:B------:R-:W-:Y:S02]  /*00a0*/  CS2R R28, SRZ ;  /* 0x00000000001c7805 */ /* 0x000fe4000001ff00 */
[----:B------:R-:W-:Y:S02]  /*00b0*/  CS2R R30, SRZ ;  /* 0x00000000001e7805 */ /* 0x000fe4000001ff00 */
[----:B------:R-:W-:Y:S02]  /*00c0*/  CS2R R32, SRZ ;  /* 0x0000000000207805 */ /* 0x000fe4000001ff00 */
[----:B------:R-:W-:-:S02]  /*00d0*/  CS2R R34, SRZ ;  /* 0x0000000000227805 */ /* 0x000fc4000001ff00 */
[----:B------:R-:W-:Y:S02]  /*00e0*/  CS2R R36, SRZ ;  /* 0x0000000000247805 */ /* 0x000fe4000001ff00 */
[----:B------:R-:W-:Y:S02]  /*00f0*/  CS2R R38, SRZ ;  /* 0x0000000000267805 */ /* 0x000fe4000001ff00 */
[----:B------:R-:W-:Y:S02]  /*0100*/  CS2R R64, SRZ ;  /* 0x0000000000407805 */ /* 0x000fe4000001ff00 */
[----:B------:R-:W-:Y:S02]  /*0110*/  CS2R R66, SRZ ;  /* 0x0000000000427805 */ /* 0x000fe4000001ff00 */
[----:B------:R-:W-:Y:S02]  /*0120*/  CS2R R60, SRZ ;  /* 0x00000000003c7805 */ /* 0x000fe4000001ff00 */
[----:B------:R-:W-:-:S02]  /*0130*/  CS2R R62, SRZ ;  /* 0x00000000003e7805 */ /* 0x000fc4000001ff00 */
[----:B------:R-:W-:Y:S01]  /*0140*/  CS2R R48, SRZ ;  /* 0x0000000000307805 */ /* 0x000fe2000001ff00 */
[----:B---3--:R-:W-:Y:S01]  /*0150*/  UIADD3 UR6, UPT, UPT, UR6, 0x1f, URZ ;  /* 0x0000001f06067890 */ /* 0x008fe2000fffe0ff */
[----:B------:R-:W-:Y:S02]  /*0160*/  CS2R R50, SRZ ;  /* 0x0000000000327805 */ /* 0x000fe4000001ff00 */
[----:B------:R-:W-:Y:S02]  /*0170*/  CS2R R56, SRZ ;  /* 0x0000000000387805 */ /* 0x000fe4000001ff00 */
[----:B------:R-:W-:Y:S01]  /*0180*/  CS2R R58, SRZ ;  /* 0x00000000003a7805 */ /* 0x000fe2000001ff00 */
[----:B-1----:R-:W-:Y:S01]  /*0190*/  VIADD R0, R3, 0x3f ;  /* 0x0000003f03007836 */ /* 0x002fe20000000000 */
[----:B------:R-:W-:Y:S01]  /*01a0*/  UISETP.GE.AND UP0, UPT, UR6, 0x20, UPT ;  /* 0x000000200600788c */ /* 0x000fe2000bf06270 */
[----:B------:R-:W-:Y:S02]  /*01b0*/  CS2R R52, SRZ ;  /* 0x0000000000347805 */ /* 0x000fe4000001ff00 */
[----:B------:R-:W-:-:S02]  /*01c0*/  CS2R R54, SRZ ;  /* 0x0000000000367805 */ /* 0x000fc4000001ff00 */
[----:B------:R-:W-:Y:S02]  /*01d0*/  CS2R R88, SRZ ;  /* 0x0000000000587805 */ /* 0x000fe4000001ff00 */
[----:B------:R-:W-:Y:S02]  /*01e0*/  SHF.R.S32.HI R5, RZ, 0x1f, R0 ;  /* 0x0000001fff057819 */ /* 0x000fe40000011400 */
[----:B------:R-:W-:Y:S02]  /*01f0*/  CS2R R90, SRZ ;  /* 0x00000000005a7805 */ /* 0x000fe4000001ff00 */
[----:B------:R-:W-:Y:S02]  /*0200*/  CS2R R84, SRZ ;  /* 0x0000000000547805 */ /* 0x000fe4000001ff00 */
[----:B------:R-:W-:Y:S02]  /*0210*/  CS2R R86, SRZ ;  /* 0x0000000000567805 */ /* 0x000fe4000001ff00 */
[----:B------:R-:W-:-:S02]  /*0220*/  LEA.HI R5, R5, R0, RZ, 0x6 ;  /* 0x0000000005057211 */ /* 0x000fc400078f30ff */
[----:B------:R-:W-:Y:S02]  /*0230*/  CS2R R80, SRZ ;  /* 0x0000000000507805 */ /* 0x000fe4000001ff00 */
[----:B--2---:R-:W-:Y:S02]  /*0240*/  IABS R10, R7 ;  /* 0x00000007000a7213 */ /* 0x004fe40000000000 */
[----:B------:R-:W-:Y:S02]  /*0250*/  CS2R R82, SRZ ;  /* 0x0000000000527805 */ /* 0x000fe4000001ff00 */
[----:B------:R-:W-:Y:S02]  /*0260*/  SHF.R.S32.HI R5, RZ, 0x6, R5 ;  /* 0x00000006ff057819 */ /* 0x000fe40000011405 */
[----:B------:R-:W-:Y:S02]  /*0270*/  CS2R R14, SRZ ;  /* 0x00000000000e7805 */ /* 0x000fe4000001ff00 */
[----:B0-----:R-:W-:Y:S01]  /*0280*/  LOP3.LUT R168, R16, 0x1f, RZ, 0xc0, !PT ;  /* 0x0000001f10a87812 */ /* 0x001fe200078ec0ff */
[----:B------:R-:W0:Y:S01]  /*0290*/  LDCU.64 UR10, c[0x0][0x358] ;  /* 0x00006b00ff0a77ac */ /* 0x000e220008000a00 */
[----:B------:R-:W-:-:S05]  /*02a0*/  IMAD.SHL.U32 R6, R5, 0x8, RZ ;  /* 0x0000000805067824 */ /* 0x000fca00078e00ff */
[-C--:B------:R-:W-:Y:S02]  /*02b0*/  IABS R9, R6.reuse ;  /* 0x0000000600097213 */ /* 0x080fe40000000000 */
[----:B------:R-:W-:Y:S02]  /*02c0*/  IABS R12, R6 ;  /* 0x00000006000c7213 */ /* 0x000fe40000000000 */
[----:B------:R-:W1:Y:S08]  /*02d0*/  I2F.RP R0, R9 ;  /* 0x0000000900007306 */ /* 0x000e700000209400 */
[----:B-1----:R-:W1:Y:S02]  /*02e0*/  MUFU.RCP R0, R0 ;  /* 0x0000000000007308 */ /* 0x002e640000001000 */
[----:B-1----:R-:W-:-:S02]  /*02f0*/  VIADD R4, R0, 0xffffffe ;  /* 0x0ffffffe00047836 */ /* 0x002fc40000000000 */
[----:B------:R-:W-:-:S04]  /*0300*/  IMAD.MOV R0, RZ, RZ, -R12 ;  /* 0x000000ffff007224 */ /* 0x000fc800078e0a0c */
[----:B------:R1:W2:Y:S02]  /*0310*/  F2I.FTZ.U32.TRUNC.NTZ R5, R4 ;  /* 0x0000000400057305 */ /* 0x0002a4000021f000 */
[----:B-1----:R-:W-:Y:S02]  /*0320*/  IMAD.MOV.U32 R4, RZ, RZ, RZ ;  /* 0x000000ffff047224 */ /* 0x002fe400078e00ff */
[----:B--2---:R-:W-:-:S04]  /*0330*/  IMAD.MOV R8, RZ, RZ, -R5 ;  /* 0x000000ffff087224 */ /* 0x004fc800078e0a05 */
[----:B------:R-:W-:Y:S02]  /*0340*/  IMAD R11, R8, R9, RZ ;  /* 0x00000009080b7224 */ /* 0x000fe400078e02ff */
[----:B------:R-:W-:Y:S02]  /*0350*/  IMAD.MOV.U32 R8, RZ, RZ, R10 ;  /* 0x000000ffff087224 */ /* 0x000fe400078e000a */
[----:B------:R-:W-:-:S06]  /*0360*/  IMAD.HI.U32 R5, R5, R11, R4 ;  /* 0x0000000b05057227 */ /* 0x000fcc00078e0004 */
[----:B------:R-:W-:-:S04]  /*0370*/  IMAD.HI.U32 R5, R5, R8, RZ ;  /* 0x0000000805057227 */ /* 0x000fc800078e00ff */
[----:B------:R-:W-:-:S05]  /*0380*/  IMAD R0, R5, R0, R8 ;  /* 0x0000000005007224 */ /* 0x000fca00078e0208 */
[----:B------:R-:W-:-:S13]  /*0390*/  ISETP.GT.U32.AND P1, PT, R9, R0, PT ;  /* 0x000000000900720c */ /* 0x000fda0003f24070 */
[----:B------:R-:W-:Y:S02]  /*03a0*/  @!P1 IMAD.IADD R0, R0, 0x1, -R9 ;  /* 0x0000000100009824 */ /* 0x000fe400078e0a09 */
[----:B------:R-:W-:Y:S01]  /*03b0*/  @!P1 VIADD R5, R5, 0x1 ;  /* 0x0000000105059836 */ /* 0x000fe20000000000 */
[----:B------:R-:W-:Y:S02]  /*03c0*/  ISETP.NE.AND P1, PT, R6, RZ, PT ;  /* 0x000000ff0600720c */ /* 0x000fe40003f25270 */
[----:B------:R-:W-:Y:S02]  /*03d0*/  ISETP.GE.U32.AND P0, PT, R0, R9, PT ;  /* 0x000000090000720c */ /* 0x000fe40003f06070 */
[----:B------:R-:W-:-:S04]  /*03e0*/  LOP3.LUT R0, R7, R6, RZ, 0x3c, !PT ;  /* 0x0000000607007212 */ /* 0x000fc800078e3cff */
[----:B------:R-:W-:Y:S01]  /*03f0*/  ISETP.GE.AND P2, PT, R0, RZ, PT ;  /* 0x000000ff0000720c */ /* 0x000fe20003f46270 */
[----:B------:R-:W-:-:S06]  /*0400*/  VIADD R0, R2, 0x3f ;  /* 0x0000003f02007836 */ /* 0x000fcc0000000000 */
[----:B------:R-:W-:-:S04]  /*0410*/  @P0 VIADD R5, R5, 0x1 ;  /* 0x0000000105050836 */ /* 0x000fc80000000000 */
[----:B------:R-:W-:Y:S01]  /*0420*/  IMAD.MOV.U32 R4, RZ, RZ, R5 ;  /* 0x000000ffff047224 */ /* 0x000fe200078e0005 */
[----:B------:R-:W-:-:S03]  /*0430*/  SHF.R.S32.HI R5, RZ, 0x1f, R0 ;  /* 0x0000001fff057819 */ /* 0x000fc60000011400 */
[----:B------:R-:W-:Y:S01]  /*0440*/  @!P2 IMAD.MOV R4, RZ, RZ, -R4 ;  /* 0x000000ffff04a224 */ /* 0x000fe200078e0a04 */
[----:B------:R-:W-:Y:S02]  /*0450*/  @!P1 LOP3.LUT R4, RZ, R6, RZ, 0x33, !PT ;  /* 0x00000006ff049212 */ /* 0x000fe400078e33ff */
[----:B------:R-:W-:-:S03]  /*0460*/  LEA.HI R5, R5, R0, RZ, 0x6 ;  /* 0x0000000005057211 */ /* 0x000fc600078f30ff */
[----:B------:R-:W-:Y:S02]  /*0470*/  IMAD.SHL.U32 R8, R4, 0x8, RZ ;  /* 0x0000000804087824 */ /* 0x000fe400078e00ff */
[----:B------:R-:W-:-:S03]  /*0480*/  IMAD.MOV R4, RZ, RZ, -R4 ;  /* 0x000000ffff047224 */ /* 0x000fc600078e0a04 */
[----:B------:R-:W-:Y:S01]  /*0490*/  LEA.HI.SX32 R5, R5, -R8, 0x1a ;  /* 0x8000000805057211 */ /* 0x000fe200078fd2ff */
[----:B------:R-:W-:-:S03]  /*04a0*/  IMAD R6, R6, R4, R7 ;  /* 0x0000000406067224 */ /* 0x000fc600078e0207 */
[----:B------:R-:W-:Y:S02]  /*04b0*/  VIMNMX R13, PT, PT, R5, 0x8, PT ;  /* 0x00000008050d7848 */ /* 0x000fe40003fe0100 */
[----:B------:R-:W-:Y:S02]  /*04c0*/  IABS R11, R6 ;  /* 0x00000006000b7213 */ /* 0x000fe40000000000 */
[----:B------:R-:W-:-:S04]  /*04d0*/  IABS R9, R13 ;  /* 0x0000000d00097213 */ /* 0x000fc80000000000 */
[----:B------:R-:W1:Y:S08]  /*04e0*/  I2F.RP R0, R9 ;  /* 0x0000000900007306 */ /* 0x000e700000209400 */
[----:B-1----:R-:W1:Y:S02]  /*04f0*/  MUFU.RCP R0, R0 ;  /* 0x0000000000007308 */ /* 0x002e640000001000 */
[----:B-1----:R-:W-:-:S06]  /*0500*/  VIADD R5, R0, 0xffffffe ;  /* 0x0ffffffe00057836 */ /* 0x002fcc0000000000 */
[----:B------:R-:W1:Y:S02]  /*0510*/  F2I.FTZ.U32.TRUNC.NTZ R5, R5 ;  /* 0x0000000500057305 */ /* 0x000e64000021f000 */
[----:B-1----:R-:W-:-:S04]  /*0520*/  IMAD.MOV R10, RZ, RZ, -R5 ;  /* 0x000000ffff0a7224 */ /* 0x002fc800078e0a05 */
[----:B------:R-:W-:Y:S01]  /*0530*/  IMAD.MOV.U32 R4, RZ, RZ, R10 ;  /* 0x000000ffff047224 */ /* 0x000fe200078e000a */
[----:B------:R-:W-:-:S03]  /*0540*/  IABS R10, R13 ;  /* 0x0000000d000a7213 */ /* 0x000fc60000000000 */
[----:B------:R-:W-:Y:S02]  /*0550*/  IMAD R7, R4, R9, RZ ;  /* 0x0000000904077224 */ /* 0x000fe400078e02ff */
[----:B------:R-:W-:Y:S02]  /*0560*/  IMAD.MOV.U32 R4, RZ, RZ, RZ ;  /* 0x000000ffff047224 */ /* 0x000fe400078e00ff */
[----:B------:R-:W-:Y:S02]  /*0570*/  IMAD.MOV R0, RZ, RZ, -R10 ;  /* 0x000000ffff007224 */ /* 0x000fe400078e0a0a */
[----:B------:R-:W-:-:S06]  /*0580*/  IMAD.HI.U32 R4, R5, R7, R4 ;  /* 0x0000000705047227 */ /* 0x000fcc00078e0004 */
[----:B------:R-:W-:-:S04]  /*0590*/  IMAD.HI.U32 R4, R4, R11, RZ ;  /* 0x0000000b04047227 */ /* 0x000fc800078e00ff */
[----:B------:R-:W-:Y:S01]  /*05a0*/  IMAD R0, R4, R0, R11 ;  /* 0x0000000004007224 */ /* 0x000fe200078e020b */
[----:B------:R-:W-:-:S04]  /*05b0*/  CS2R R10, SRZ ;  /* 0x00000000000a7805 */ /* 0x000fc8000001ff00 */
[----:B------:R-:W-:-:S13]  /*05c0*/  ISETP.GT.U32.AND P1, PT, R9, R0, PT ;  /* 0x000000000900720c */ /* 0x000fda0003f24070 */
[----:B------:R-:W-:Y:S02]  /*05d0*/  @!P1 IMAD.IADD R0, R0, 0x1, -R9 ;  /* 0x0000000100009824 */ /* 0x000fe400078e0a09 */
[----:B------:R-:W-:Y:S01]  /*05e0*/  @!P1 VIADD R4, R4, 0x1 ;  /* 0x0000000104049836 */ /* 0x000fe20000000000 */
[----:B------:R-:W-:Y:S02]  /*05f0*/  ISETP.NE.AND P1, PT, R13, RZ, PT ;  /* 0x000000ff0d00720c */ /* 0x000fe40003f25270 */
[----:B------:R-:W-:Y:S02]  /*0600*/  ISETP.GE.U32.AND P0, PT, R0, R9, PT ;  /* 0x000000090000720c */ /* 0x000fe40003f06070 */
[----:B------:R-:W-:-:S04]  /*0610*/  LOP3.LUT R0, R6, R13, RZ, 0x3c, !PT ;  /* 0x0000000d06007212 */ /* 0x000fc800078e3cff */
[----:B------:R-:W-:-:S07]  /*0620*/  ISETP.GE.AND P2, PT, R0, RZ, PT ;  /* 0x000000ff0000720c */ /* 0x000fce0003f46270 */
[----:B------:R-:W-:-:S04]  /*0630*/  @P0 VIADD R4, R4, 0x1 ;  /* 0x0000000104040836 */ /* 0x000fc80000000000 */
[----:B------:R-:W-:Y:S01]  /*0640*/  IMAD.MOV.U32 R252, RZ, RZ, R4 ;  /* 0x000000fffffc7224 */ /* 0x000fe200078e0004 */
[----:B------:R-:W-:-:S03]  /*0650*/  CS2R R4, SRZ ;  /* 0x0000000000047805 */ /* 0x000fc6000001ff00 */
[----:B------:R-:W-:Y:S01]  /*0660*/  @!P2 IMAD.MOV R252, RZ, RZ, -R252 ;  /* 0x000000fffffca224 */ /* 0x000fe200078e0afc */
[----:B------:R-:W-:-:S05]  /*0670*/  @!P1 LOP3.LUT R252, RZ, R13, RZ, 0x33, !PT ;  /* 0x0000000dfffc9212 */ /* 0x000fca00078e33ff */
[----:B------:R-:W-:Y:S02]  /*0680*/  IMAD.MOV R0, RZ, RZ, -R252 ;  /* 0x000000ffff007224 */ /* 0x000fe400078e0afc */
[----:B------:R-:W-:Y:S02]  /*0690*/  IMAD.SHL.U32 R252, R252, 0x40, RZ ;  /* 0x00000040fcfc7824 */ /* 0x000fe400078e00ff */
[----:B------:R-:W-:Y:S01]  /*06a0*/  IMAD R0, R13, R0, R6 ;  /* 0x000000000d007224 */ /* 0x000fe200078e0206 */
[----:B------:R-:W-:Y:S02]  /*06b0*/  CS2R R12, SRZ ;  /* 0x00000000000c7805 */ /* 0x000fe4000001ff00 */
[----:B------:R-:W-:Y:S01]  /*06c0*/  CS2R R6, SRZ ;  /* 0x0000000000067805 */ /* 0x000fe2000001ff00 */
[----:B------:R-:W-:Y:S02]  /*06d0*/  VIADD R78, R252, 0x1 ;  /* 0x00000001fc4e7836 */ /* 0x000fe40000000000 */
[----:B------:R-:W-:Y:S01]  /*06e0*/  IMAD.IADD R0, R8, 0x1, R0 ;  /* 0x0000000108007824 */ /* 0x000fe200078e0200 */
[----:B------:R-:W-:Y:S01]  /*06f0*/  CS2R R8, SRZ ;  /* 0x0000000000087805 */ /* 0x000fe2000001ff00 */
[----:B------:R-:W-:-:S02]  /*0700*/  VIADD R92, R252, 0x2 ;  /* 0x00000002fc5c7836 */ /* 0x000fc40000000000 */
[----:B------:R-:W-:Y:S02]  /*0710*/  IMAD R132, R0, 0x40, R168 ;  /* 0x0000004000847824 */ /* 0x000fe400078e02a8 */
[----:B------:R-:W-:Y:S02]  /*0720*/  VIADD R93, R252, 0x3 ;  /* 0x00000003fc5d7836 */ /* 0x000fe40000000000 */
[----:B------:R-:W-:Y:S01]  /*0730*/  VIADD R133, R132, 0x20 ;  /* 0x0000002084857836 */ /* 0x000fe20000000000 */
[----:B------:R1:W-:Y:S01]  /*0740*/  STL [R1+0x78], R132 ;  /* 0x0000788401007387 */ /* 0x0003e20000100800 */
[C---:B------:R-:W-:Y:S02]  /*0750*/  VIADD R74, R252.reuse, 0x4 ;  /* 0x00000004fc4a7836 */ /* 0x040fe40000000000 */
[C---:B------:R-:W-:Y:S01]  /*0760*/  VIADD R76, R252.reuse, 0x5 ;  /* 0x00000005fc4c7836 */ /* 0x040fe20000000000 */
[----:B------:R1:W-:Y:S01]  /*0770*/  STL [R1+0x7c], R133 ;  /* 0x00007c8501007387 */ /* 0x0003e20000100800 */
[----:B------:R-:W-:-:S02]  /*0780*/  VIADD R72, R252, 0x6 ;  /* 0x00000006fc487836 */ /* 0x000fc40000000000 */
[C---:B------:R-:W-:Y:S02]  /*0790*/  VIADD R70, R252.reuse, 0x7 ;  /* 0x00000007fc467836 */ /* 0x040fe40000000000 */
[C---:B------:R-:W-:Y:S02]  /*07a0*/  VIADD R68, R252.reuse, 0x8 ;  /* 0x00000008fc447836 */ /* 0x040fe40000000000 */
[C---:B------:R-:W-:Y:S02]  /*07b0*/  VIADD R79, R252.reuse, 0x9 ;  /* 0x00000009fc4f7836 */ /* 0x040fe40000000000 */
[C---:B------:R-:W-:Y:S02]  /*07c0*/  VIADD R16, R252.reuse, 0xa ;  /* 0x0000000afc107836 */ /* 0x040fe40000000000 */
[C---:B------:R-:W-:Y:S02]  /*07d0*/  VIADD R75, R252.reuse, 0xb ;  /* 0x0000000bfc4b7836 */ /* 0x040fe40000000000 */
        /* <DEDUP_REMOVED lines=51> */
[----:B------:R-:W-:Y:S01]  /*0b10*/  VIADD R131, R252, 0x3f ;  /* 0x0000003ffc837836 */ /* 0x000fe20000000000 */
[----:B01----:R-:W-:Y:S06]  /*0b20*/  BRA.U !UP0, `(.L_x_0) ;  /* 0x000000ad08f87547 */ /* 0x003fec000b800000 */
[----:B------:R-:W-:Y:S01]  /*0b30*/  IABS R19, R2 ;  /* 0x0000000200137213 */ /* 0x000fe20000000000 */
[----:B------:R-:W0:Y:S01]  /*0b40*/  LDC.64 R246, c[0x0][0x388] ;  /* 0x0000e200fff67b82 */ /* 0x000e220000000a00 */
[----:B------:R-:W-:Y:S01]  /*0b50*/  IABS R4, R3 ;  /* 0x0000000300047213 */ /* 0x000fe20000000000 */
[----:B------:R-:W1:Y:S01]  /*0b60*/  LDCU UR9, c[0x0][0x3b0] ;  /* 0x00007600ff0977ac */ /* 0x000e620008000800 */
[----:B------:R-:W2:Y:S01]  /*0b70*/  I2F.RP R5, R19 ;  /* 0x0000001300057306 */ /* 0x000ea20000209400 */
[----:B------:R-:W-:Y:S02]  /*0b80*/  IABS R12, R133 ;  /* 0x00000085000c7213 */ /* 0x000fe40000000000 */
[----:B------:R-:W-:Y:S02]  /*0b90*/  CS2R R164, SRZ ;  /* 0x0000000000a47805 */ /* 0x000fe4000001ff00 */
[----:B------:R-:W-:Y:S01]  /*0ba0*/  IABS R14, R132 ;  /* 0x00000084000e7213 */ /* 0x000fe20000000000 */
[----:B------:R-:W3:Y:S01]  /*0bb0*/  LDCU UR8, c[0x0][0x3ac] ;  /* 0x00007580ff0877ac */ /* 0x000ee20008000800 */
[----:B------:R-:W-:-:S02]  /*0bc0*/  IABS R15, R126 ;  /* 0x0000007e000f7213 */ /* 0x000fc40000000000 */
[----:B------:R-:W-:Y:S02]  /*0bd0*/  CS2R R166, SRZ ;  /* 0x0000000000a67805 */ /* 0x000fe4000001ff00 */
[----:B------:R-:W-:Y:S01]  /*0be0*/  ISETP.GE.AND P3, PT, R131, RZ, PT ;  /* 0x000000ff8300720c */ /* 0x000fe20003f66270 */
[----:B------:R-:W4:Y:S01]  /*0bf0*/  I2F.RP R0, R4 ;  /* 0x0000000400007306 */ /* 0x000f220000209400 */
[----:B------:R-:W-:Y:S01]  /*0c00*/  ISETP.GE.AND P0, PT, R130, RZ, PT ;  /* 0x000000ff8200720c */ /* 0x000fe20003f06270 */
[----:B------:R-:W5:Y:S01]  /*0c10*/  LDCU UR12, c[0x0][0x3a4] ;  /* 0x00007480ff0c77ac */ /* 0x000f620008000800 */
[----:B------:R-:W-:Y:S02]  /*0c20*/  IABS R21, R122 ;  /* 0x0000007a00157213 */ /* 0x000fe40000000000 */
[----:B------:R-:W-:Y:S02]  /*0c30*/  CS2R R160, SRZ ;  /* 0x0000000000a07805 */ /* 0x000fe4000001ff00 */
[----:B------:R-:W-:Y:S01]  /*0c40*/  IABS R20, R123 ;  /* 0x0000007b00147213 */ /* 0x000fe20000000000 */
[----:B------:R-:W0:Y:S01]  /*0c50*/  LDCU UR13, c[0x0][0x3a0] ;  /* 0x00007400ff0d77ac */ /* 0x000e220008000800 */
[----:B------:R-:W-:Y:S01]  /*0c60*/  IABS R23, R119 ;  /* 0x0000007700177213 */ /* 0x000fe20000000000 */
[----:B--2---:R-:W2:Y:S01]  /*0c70*/  MUFU.RCP R5, R5 ;  /* 0x0000000500057308 */ /* 0x004ea20000001000 */
[----:B------:R-:W-:Y:S01]  /*0c80*/  IABS R22, R121 ;  /* 0x0000007900167213 */ /* 0x000fe20000000000 */
[----:B------:R-:W-:Y:S01]  /*0c90*/  USHF.R.S32.HI UR7, URZ, 0x1f, UR6 ;  /* 0x0000001fff077899 */ /* 0x000fe20008011406 */
[----:B------:R-:W-:-:S02]  /*0ca0*/  IABS R24, R118 ;  /* 0x0000007600187213 */ /* 0x000fc40000000000 */
[----:B------:R-:W-:Y:S02]  /*0cb0*/  CS2R R162, SRZ ;  /* 0x0000000000a27805 */ /* 0x000fe4000001ff00 */
[----:B------:R-:W-:Y:S01]  /*0cc0*/  IABS R25, R117 ;  /* 0x0000007500197213 */ /* 0x000fe20000000000 */
[----:B------:R-:W-:Y:S01]  /*0cd0*/  ULEA.HI UR7, UR7, UR6, URZ, 0x5 ;  /* 0x0000000607077291 */ /* 0x000fe2000f8f28ff */
[----:B------:R-:W-:Y:S01]  /*0ce0*/  IABS R26, R116 ;  /* 0x00000074001a7213 */ /* 0x000fe20000000000 */
[----:B----4-:R-:W4:Y:S01]  /*0cf0*/  MUFU.RCP R0, R0 ;  /* 0x0000000000007308 */ /* 0x010f220000001000 */
[----:B------:R-:W-:Y:S02]  /*0d00*/  IABS R28, R114 ;  /* 0x00000072001c7213 */ /* 0x000fe40000000000 */
[----:B------:R-:W-:Y:S02]  /*0d10*/  CS2R R156, SRZ ;  /* 0x00000000009c7805 */ /* 0x000fe4000001ff00 */
[----:B------:R-:W-:-:S02]  /*0d20*/  IABS R30, R113 ;  /* 0x00000071001e7213 */ /* 0x000fc40000000000 */
[----:B------:R-:W-:Y:S02]  /*0d30*/  CS2R R158, SRZ ;  /* 0x00000000009e7805 */ /* 0x000fe4000001ff00 */
[----:B------:R-:W-:Y:S02]  /*0d40*/  IABS R33, R110 ;  /* 0x0000006e00217213 */ /* 0x000fe40000000000 */
[----:B------:R-:W-:Y:S02]  /*0d50*/  CS2R R152, SRZ ;  /* 0x0000000000987805 */ /* 0x000fe4000001ff00 */
[----:B------:R-:W-:Y:S02]  /*0d60*/  IABS R32, R111 ;  /* 0x0000006f00207213 */ /* 0x000fe40000000000 */
[----:B------:R-:W-:Y:S01]  /*0d70*/  CS2R R154, SRZ ;  /* 0x00000000009a7805 */ /* 0x000fe2000001ff00 */
[----:B--2---:R-:W-:Y:S01]  /*0d80*/  VIADD R8, R5, 0xffffffe ;  /* 0x0ffffffe05087836 */ /* 0x004fe20000000000 */
[----:B------:R-:W-:-:S02]  /*0d90*/  IABS R35, R109 ;  /* 0x0000006d00237213 */ /* 0x000fc40000000000 */
[----:B------:R-:W-:Y:S02]  /*0da0*/  CS2R R148, SRZ ;  /* 0x0000000000947805 */ /* 0x000fe4000001ff00 */
[----:B------:R-:W-:Y:S01]  /*0db0*/  IABS R34, R107 ;  /* 0x0000006b00227213 */ /* 0x000fe20000000000 */
[----:B------:R2:W0:Y:S01]  /*0dc0*/  F2I.FTZ.U32.TRUNC.NTZ R9, R8 ;  /* 0x0000000800097305 */ /* 0x000422000021f000 */
[----:B------:R-:W-:Y:S02]  /*0dd0*/  IABS R37, R108 ;  /* 0x0000006c00257213 */ /* 0x000fe40000000000 */
[----:B------:R-:W-:Y:S02]  /*0de0*/  CS2R R150, SRZ ;  /* 0x0000000000967805 */ /* 0x000fe4000001ff00 */
[----:B------:R-:W-:Y:S01]  /*0df0*/  IABS R38, R106 ;  /* 0x0000006a00267213 */ /* 0x000fe20000000000 */
[----:B----4-:R-:W-:Y:S01]  /*0e00*/  VIADD R6, R0, 0xffffffe ;  /* 0x0ffffffe00067836 */ /* 0x010fe20000000000 */
[----:B------:R-:W-:-:S02]  /*0e10*/  IABS R48, R40 ;  /* 0x0000002800307213 */ /* 0x000fc40000000000 */
[----:B------:R-:W-:Y:S02]  /*0e20*/  CS2R R144, SRZ ;  /* 0x0000000000907805 */ /* 0x000fe4000001ff00 */
[----:B------:R-:W-:Y:S01]  /*0e30*/  IABS R49, R47 ;  /* 0x0000002f00317213 */ /* 0x000fe20000000000 */
[----:B------:R4:W1:Y:S01]  /*0e40*/  F2I.FTZ.U32.TRUNC.NTZ R7, R6 ;  /* 0x0000000600077305 */ /* 0x000862000021f000 */
[----:B--2---:R-:W-:Y:S01]  /*0e50*/  IMAD.MOV.U32 R8, RZ, RZ, RZ ;  /* 0x000000ffff087224 */ /* 0x004fe200078e00ff */
[----:B------:R-:W-:Y:S02]  /*0e60*/  IABS R50, R44 ;  /* 0x0000002c00327213 */ /* 0x000fe40000000000 */
[----:B------:R-:W-:Y:S02]  /*0e70*/  CS2R R146, SRZ ;  /* 0x0000000000927805 */ /* 0x000fe4000001ff00 */
[----:B------:R-:W-:Y:S02]  /*0e80*/  IABS R51, R103 ;  /* 0x0000006700337213 */ /* 0x000fe40000000000 */
[----:B------:R-:W-:-:S02]  /*0e90*/  CS2R R140, SRZ ;  /* 0x00000000008c7805 */ /* 0x000fc4000001ff00 */
[----:B------:R-:W-:Y:S01]  /*0ea0*/  IABS R53, R101 ;  /* 0x0000006500357213 */ /* 0x000fe20000000000 */
[--C-:B0-----:R-:W-:Y:S01]  /*0eb0*/  IMAD.MOV R10, RZ, RZ, -R9.reuse ;  /* 0x000000ffff0a7224 */ /* 0x101fe200078e0a09 */
[----:B------:R-:W-:Y:S01]  /*0ec0*/  IABS R55, R100 ;  /* 0x0000006400377213 */ /* 0x000fe20000000000 */
[----:B----4-:R-:W-:Y:S01]  /*0ed0*/  IMAD.MOV.U32 R6, RZ, RZ, RZ ;  /* 0x000000ffff067224 */ /* 0x010fe200078e00ff */
[----:B------:R-:W-:Y:S01]  /*0ee0*/  IABS R57, R99 ;  /* 0x0000006300397213 */ /* 0x000fe20000000000 */
[----:B------:R-:W-:Y:S01]  /*0ef0*/  IMAD R11, R10, R19, RZ ;  /* 0x000000130a0b7224 */ /* 0x000fe200078e02ff */
[----:B------:R-:W-:Y:S02]  /*0f00*/  IABS R59, R98 ;  /* 0x00000062003b7213 */ /* 0x000fe40000000000 */
[----:B------:R-:W-:Y:S02]  /*0f10*/  CS2R R142, SRZ ;  /* 0x00000000008e7805 */ /* 0x000fe4000001ff00 */
[----:B------:R-:W-:Y:S01]  /*0f20*/  IABS R61, R69 ;  /* 0x00000045003d7213 */ /* 0x000fe20000000000 */
[----:B------:R-:W-:Y:S01]  /*0f30*/  IMAD.HI.U32 R8, R9, R11, R8 ;  /* 0x0000000b09087227 */ /* 0x000fe200078e0008 */
[----:B------:R-:W-:-:S02]  /*0f40*/  IABS R9, R130 ;  /* 0x0000008200097213 */ /* 0x000fc40000000000 */
[----:B------:R-:W-:Y:S02]  /*0f50*/  CS2R R136, SRZ ;  /* 0x0000000000887805 */ /* 0x000fe4000001ff00 */
[----:B------:R-:W-:Y:S01]  /*0f60*/  IABS R11, R128 ;  /* 0x00000080000b7213 */ /* 0x000fe20000000000 */
[--C-:B-1----:R-:W-:Y:S01]  /*0f70*/  IMAD.MOV R13, RZ, RZ, -R7.reuse ;  /* 0x000000ffff0d7224 */ /* 0x102fe200078e0a07 */
[----:B------:R-:W-:Y:S01]  /*0f80*/  IABS R63, R97 ;  /* 0x00000061003f7213 */ /* 0x000fe20000000000 */
[----:B------:R-:W-:Y:S01]  /*0f90*/  IMAD.HI.U32 R0, R8, R12, RZ ;  /* 0x0000000c08007227 */ /* 0x000fe200078e00ff */
[----:B------:R-:W-:Y:S02]  /*0fa0*/  IABS R67, R96 ;  /* 0x0000006000437213 */ /* 0x000fe40000000000 */
[----:B------:R-:W-:Y:S02]  /*0fb0*/  CS2R R138, SRZ ;  /* 0x00000000008a7805 */ /* 0x000fe4000001ff00 */
[----:B------:R-:W-:Y:S01]  /*0fc0*/  IABS R65, R71 ;  /* 0x0000004700417213 */ /* 0x000fe20000000000 */
[----:B------:R-:W-:Y:S01]  /*0fd0*/  IMAD R5, R13, R4, RZ ;  /* 0x000000040d057224 */ /* 0x000fe200078e02ff */
[----:B------:R-:W-:Y:S01]  /*0fe0*/  IABS R13, R127 ;  /* 0x0000007f000d7213 */ /* 0x000fe20000000000 */
[----:B------:R-:W-:Y:S01]  /*0ff0*/  IMAD.MOV R10, RZ, RZ, -R0 ;  /* 0x000000ffff0a7224 */ /* 0x000fe200078e0a00 */
[----:B------:R-:W-:Y:S01]  /*1000*/  IABS R83, R79 ;  /* 0x0000004f00537213 */ /* 0x000fe20000000000 */
[----:B------:R-:W-:Y:S01]  /*1010*/  IMAD.HI.U32 R5, R7, R5, R6 ;  /* 0x0000000507057227 */ /* 0x000fe200078e0006 */
[----:B------:R-:W-:-:S02]  /*1020*/  IABS R7, R131 ;  /* 0x0000008300077213 */ /* 0x000fc40000000000 */
[----:B------:R-:W-:Y:S02]  /*1030*/  CS2R R134, SRZ ;  /* 0x0000000000867805 */ /* 0x000fe4000001ff00 */
[----:B------:R-:W-:Y:S01]  /*1040*/  IABS R85, R68 ;  /* 0x0000004400557213 */ /* 0x000fe20000000000 */
[C---:B------:R-:W-:Y:S01]  /*1050*/  IMAD R12, R19.reuse, R10, R12 ;  /* 0x0000000a130c7224 */ /* 0x040fe200078e020c */
[----:B------:R-:W-:Y:S01]  /*1060*/  IABS R10, R129 ;  /* 0x00000081000a7213 */ /* 0x000fe20000000000 */
[----:B------:R-:W-:Y:S01]  /*1070*/  IMAD.HI.U32 R8, R8, R14, RZ ;  /* 0x0000000e08087227 */ /* 0x000fe200078e00ff */
[----:B------:R-:W-:Y:S02]  /*1080*/  IABS R87, R70 ;  /* 0x0000004600577213 */ /* 0x000fe40000000000 */
[----:B------:R-:W-:Y:S02]  /*1090*/  CS2R R130, SRZ ;  /* 0x0000000000827805 */ /* 0x000fe4000001ff00 */
[----:B------:R-:W-:Y:S01]  /*10a0*/  ISETP.GT.U32.AND P1, PT, R19, R12, PT ;  /* 0x0000000c1300720c */ /* 0x000fe20003f24070 */
[----:B------:R-:W-:Y:S01]  /*10b0*/  IMAD.MOV R8, RZ, RZ, -R8 ;  /* 0x000000ffff087224 */ /* 0x000fe200078e0a08 */
[----:B------:R-:W-:Y:S01]  /*10c0*/  IABS R89, R72 ;  /* 0x0000004800597213 */ /* 0x000fe20000000000 */
[C---:B------:R-:W-:Y:S01]  /*10d0*/  IMAD.HI.U32 R0, R5.reuse, R7, RZ ;  /* 0x0000000705007227 */ /* 0x040fe200078e00ff */
[----:B------:R-:W-:Y:S01]  /*10e0*/  IABS R91, R76 ;  /* 0x0000004c005b7213 */ /* 0x000fe20000000000 */
[----:B------:R-:W0:Y:S02]  /*10f0*/  LDCU.64 UR4, c[0x0][0x380] ;  /* 0x00007000ff0477ac */ /* 0x000e240008000a00 */
[----:B------:R-:W-:Y:S01]  /*1100*/  IMAD.HI.U32 R6, R5, R9, RZ ;  /* 0x0000000905067227 */ /* 0x000fe200078e00ff */
[----:B------:R-:W1:Y:S03]  /*1110*/  LDCU UR14, c[0x0][0x3a8] ;  /* 0x00007500ff0e77ac */ /* 0x000e660008000800 */
[----:B------:R-:W-:-:S02]  /*1120*/  IMAD R14, R19, R8, R14 ;  /* 0x00000008130e7224 */ /* 0x000fc400078e020e */
[----:B------:R-:W-:Y:S01]  /*1130*/  IMAD.MOV R0, RZ, RZ, -R0 ;  /* 0x000000ffff007224 */ /* 0x000fe200078e0a00 */
[----:B------:R-:W-:Y:S01]  /*1140*/  USHF.R.S32.HI UR7, URZ, 0x5, UR7 ;  /* 0x00000005ff077899 */ /* 0x000fe20008011407 */
[----:B------:R-:W-:Y:S01]  /*1150*/  IMAD.MOV R8, RZ, RZ, -R6 ;  /* 0x000000ffff087224 */ /* 0x000fe200078e0a06 */
[C---:B------:R-:W-:Y:S01]  /*1160*/  ISETP.GT.U32.AND P2, PT, R19.reuse, R14, PT ;  /* 0x0000000e1300720c */ /* 0x040fe20003f44070 */
[----:B------:R-:W-:Y:S02]  /*1170*/  IMAD R6, R4, R0, R7 ;  /* 0x0000000004067224 */ /* 0x000fe400078e0207 */
[----:B------:R-:W-:Y:S02]  /*1180*/  @!P1 IMAD.IADD R12, R12, 0x1, -R19 ;  /* 0x000000010c0c9824 */ /* 0x000fe400078e0a13 */
[C---:B------:R-:W-:Y:S01]  /*1190*/  IMAD R7, R4.reuse, R8, R9 ;  /* 0x0000000804077224 */ /* 0x040fe200078e0209 */
[C---:B------:R-:W-:Y:S01]  /*11a0*/  ISETP.GT.U32.AND P5, PT, R4.reuse, R6, PT ;  /* 0x000000060400720c */ /* 0x040fe20003fa4070 */
[----:B------:R-:W-:Y:S01]  /*11b0*/  IMAD.MOV.U32 R8, RZ, RZ, R10 ;  /* 0x000000ffff087224 */ /* 0x000fe200078e000a */
[----:B------:R-:W-:Y:S01]  /*11c0*/  ISETP.GT.U32.AND P6, PT, R19, R12, PT ;  /* 0x0000000c1300720c */ /* 0x000fe20003fc4070 */
[----:B------:R-:W-:Y:S01]  /*11d0*/  IMAD.HI.U32 R10, R5, R15, RZ ;  /* 0x0000000f050a7227 */ /* 0x000fe200078e00ff */
[----:B------:R-:W-:-:S03]  /*11e0*/  ISETP.GT.U32.AND P1, PT, R4, R7, PT ;  /* 0x000000070400720c */ /* 0x000fc60003f24070 */
[----:B------:R-:W-:-:S04]  /*11f0*/  IMAD.HI.U32 R0, R5, R8, RZ ;  /* 0x0000000805007227 */ /* 0x000fc800078e00ff */
[----:B------:R-:W-:Y:S02]  /*1200*/  @!P2 IMAD.IADD R14, R14, 0x1, -R19 ;  /* 0x000000010e0ea824 */ /* 0x000fe400078e0a13 */
[----:B------:R-:W-:Y:S02]  /*1210*/  IMAD.MOV R9, RZ, RZ, -R0 ;  /* 0x000000ffff097224 */ /* 0x000fe400078e0a00 */
[----:B------:R-:W-:Y:S01]  /*1220*/  IMAD.HI.U32 R0, R5, R11, RZ ;  /* 0x0000000b05007227 */ /* 0x000fe200078e00ff */
[----:B------:R-:W-:-:S03]  /*1230*/  ISETP.GT.U32.AND P4, PT, R19, R14, PT ;  /* 0x0000000e1300720c */ /* 0x000fc60003f84070 */
[----:B------:R-:W-:Y:S02]  /*1240*/  @!P5 IMAD.IADD R6, R6, 0x1, -R4 ;  /* 0x000000010606d824 */ /* 0x000fe400078e0a04 */
[----:B------:R-:W-:Y:S02]  /*1250*/  IMAD R8, R4, R9, R8 ;  /* 0x0000000904087224 */ /* 0x000fe400078e0208 */
[----:B------:R-:W-:Y:S02]  /*1260*/  IMAD.MOV R9, RZ, RZ, -R0 ;  /* 0x000000ffff097224 */ /* 0x000fe400078e0a00 */
[----:B------:R-:W-:Y:S01]  /*1270*/  @!P6 IMAD.IADD R12, R12, 0x1, -R19 ;  /* 0x000000010c0ce824 */ /* 0x000fe200078e0a13 */
[C---:B------:R-:W-:Y:S01]  /*1280*/  ISETP.GT.U32.AND P6, PT, R4.reuse, R6, PT ;  /* 0x000000060400720c */ /* 0x040fe20003fc4070 */
[C---:B------:R-:W-:Y:S01]  /*1290*/  IMAD R9, R4.reuse, R9, R11 ;  /* 0x0000000904097224 */ /* 0x040fe200078e020b */
[----:B------:R-:W-:Y:S01]  /*12a0*/  ISETP.GT.U32.AND P2, PT, R4, R8, PT ;  /* 0x000000080400720c */ /* 0x000fe20003f44070 */
[----:B------:R-:W-:Y:S01]  /*12b0*/  @!P1 IMAD.IADD R7, R7, 0x1, -R4 ;  /* 0x0000000107079824 */ /* 0x000fe200078e0a04 */
[----:B------:R-:W-:Y:S01]  /*12c0*/  ISETP.GE.AND P1, PT, R132, RZ, PT ;  /* 0x000000ff8400720c */ /* 0x000fe20003f26270 */
[----:B------:R-:W-:Y:S01]  /*12d0*/  IMAD.HI.U32 R0, R5, R13, RZ ;  /* 0x0000000d05007227 */ /* 0x000fe200078e00ff */
[----:B------:R-:W-:-:S03]  /*12e0*/  ISETP.GT.U32.AND P5, PT, R4, R9, PT ;  /* 0x000000090400720c */ /* 0x000fc60003fa4070 */
[----:B------:R-:W-:Y:S01]  /*12f0*/  @!P4 IMAD.IADD R14, R14, 0x1, -R19 ;  /* 0x000000010e0ec824 */ /* 0x000fe200078e0a13 */
[----:B------:R-:W-:Y:S01]  /*1300*/  ISETP.GE.AND P4, PT, R133, RZ, PT ;  /* 0x000000ff8500720c */ /* 0x000fe20003f86270 */
[----:B------:R-:W-:Y:S01]  /*1310*/  IMAD.MOV R0, RZ, RZ, -R0 ;  /* 0x000000ffff007224 */ /* 0x000fe200078e0a00 */
[----:B------:R-:W-:Y:S01]  /*1320*/  IABS R19, R124 ;  /* 0x0000007c00137213 */ /* 0x000fe20000000000 */
[----:B------:R-:W-:Y:S01]  /*1330*/  @!P6 IMAD.IADD R6, R6, 0x1, -R4 ;  /* 0x000000010606e824 */ /* 0x000fe200078e0a04 */
[C---:B------:R-:W-:Y:S01]  /*1340*/  ISETP.GT.U32.AND P6, PT, R4.reuse, R7, PT ;  /* 0x000000070400720c */ /* 0x040fe20003fc4070 */
[----:B------:R-:W-:Y:S01]  /*1350*/  IMAD.MOV R11, RZ, RZ, -R10 ;  /* 0x000000ffff0b7224 */ /* 0x000fe200078e0a0a */
[----:B------:R-:W-:Y:S01]  /*1360*/  CS2R R132, SRZ ;  /* 0x0000000000847805 */ /* 0x000fe2000001ff00 */
[C---:B------:R-:W-:Y:S01]  /*1370*/  IMAD R10, R4.reuse, R0, R13 ;  /* 0x00000000040a7224 */ /* 0x040fe200078e020d */
[----:B------:R-:W-:Y:S01]  /*1380*/  LOP3.LUT R13, RZ, R2, RZ, 0x33, !PT ;  /* 0x00000002ff0d7212 */ /* 0x000fe200078e33ff */
[----:B------:R-:W-:Y:S01]  /*1390*/  IMAD R11, R4, R11, R15 ;  /* 0x0000000b040b7224 */ /* 0x000fe200078e020f */
[----:B------:R-:W-:Y:S01]  /*13a0*/  IABS R15, R125 ;  /* 0x0000007d000f7213 */ /* 0x000fe20000000000 */
[----:B------:R-:W-:-:S02]  /*13b0*/  @!P5 IMAD.IADD R9, R9, 0x1, -R4 ;  /* 0x000000010909d824 */ /* 0x000fc400078e0a04 */
[----:B------:R-:W-:Y:S01]  /*13c0*/  @!P1 IMAD.MOV R14, RZ, RZ, -R14 ;  /* 0x000000ffff0e9224 */ /* 0x000fe200078e0a0e */
[C---:B------:R-:W-:Y:S01]  /*13d0*/  ISETP.GT.U32.AND P1, PT, R4.reuse, R10, PT ;  /* 0x0000000a0400720c */ /* 0x040fe20003f24070 */
[----:B------:R-:W-:Y:S01]  /*13e0*/  @!P3 IMAD.MOV R6, RZ, RZ, -R6 ;  /* 0x000000ffff06b224 */ /* 0x000fe200078e0a06 */
[----:B------:R-:W-:Y:S01]  /*13f0*/  ISETP.GT.U32.AND P3, PT, R4, R11, PT ;  /* 0x0000000b0400720c */ /* 0x000fe20003f64070 */
[----:B------:R-:W-:Y:S01]  /*1400*/  @!P2 IMAD.IADD R8, R8, 0x1, -R4 ;  /* 0x000000010808a824 */ /* 0x000fe200078e0a04 */
[----:B------:R-:W-:Y:S01]  /*1410*/  ISETP.NE.AND P2, PT, R2, RZ, PT ;  /* 0x000000ff0200720c */ /* 0x000fe20003f45270 */
[----:B------:R-:W-:Y:S01]  /*1420*/  @!P4 IMAD.MOV R12, RZ, RZ, -R12 ;  /* 0x000000ffff0cc224 */ /* 0x000fe200078e0a0c */
[C---:B------:R-:W-:Y:S01]  /*1430*/  ISETP.GT.U32.AND P4, PT, R4.reuse, R9, PT ;  /* 0x000000090400720c */ /* 0x040fe20003f84070 */
[----:B------:R-:W-:Y:S01]  /*1440*/  @!P6 IMAD.IADD R7, R7, 0x1, -R4 ;  /* 0x000000010707e824 */ /* 0x000fe200078e0a04 */
[----:B------:R-:W-:Y:S01]  /*1450*/  ISETP.GT.U32.AND P5, PT, R4, R8, PT ;  /* 0x000000080400720c */ /* 0x000fe20003fa4070 */
[----:B------:R-:W-:Y:S01]  /*1460*/  IMAD.HI.U32 R36, R5, R49, RZ ;  /* 0x0000003105247227 */ /* 0x000fe200078e00ff */
[----:B------:R-:W-:-:S02]  /*1470*/  SEL R2, R13, R12, !P2 ;  /* 0x0000000c0d027207 */ /* 0x000fc40005000000 */
[----:B------:R-:W-:Y:S01]  /*1480*/  ISETP.GE.AND P6, PT, R128, RZ, PT ;  /* 0x000000ff8000720c */ /* 0x000fe20003fc6270 */
[----:B------:R-:W-:Y:S01]  /*1490*/  IMAD.HI.U32 R12, R5, R15, RZ ;  /* 0x0000000f050c7227 */ /* 0x000fe200078e00ff */
[----:B------:R-:W-:Y:S02]  /*14a0*/  SEL R0, R13, R14, !P2 ;  /* 0x0000000e0d007207 */ /* 0x000fe40005000000 */
[----:B------:R-:W-:Y:S01]  /*14b0*/  ISETP.GE.AND P2, PT, R129, RZ, PT ;  /* 0x000000ff8100720c */ /* 0x000fe20003f46270 */
[----:B------:R-:W-:Y:S01]  /*14c0*/  IMAD.MOV R12, RZ, RZ, -R12 ;  /* 0x000000ffff0c7224 */ /* 0x000fe200078e0a0c */
[----:B------:R-:W-:Y:S01]  /*14d0*/  CS2R R128, SRZ ;  /* 0x0000000000807805 */ /* 0x000fe2000001ff00 */
[--C-:B------:R-:W-:Y:S01]  /*14e0*/  @!P1 IMAD.IADD R10, R10, 0x1, -R4.reuse ;  /* 0x000000010a0a9824 */ /* 0x100fe200078e0a04 */
[----:B------:R-:W-:Y:S01]  /*14f0*/  ISETP.GE.AND P1, PT, R125, RZ, PT ;  /* 0x000000ff7d00720c */ /* 0x000fe20003f26270 */
[--C-:B------:R-:W-:Y:S01]  /*1500*/  @!P3 IMAD.IADD R11, R11, 0x1, -R4.reuse ;  /* 0x000000010b0bb824 */ /* 0x100fe200078e0a04 */
[----:B------:R-:W-:Y:S01]  /*1510*/  ISETP.GE.AND P3, PT, R18, RZ, PT ;  /* 0x000000ff1200720c */ /* 0x000fe20003f66270 */
[--C-:B------:R-:W-:Y:S01]  /*1520*/  @!P4 IMAD.IADD R9, R9, 0x1, -R4.reuse ;  /* 0x000000010909c824 */ /* 0x100fe200078e0a04 */
[----:B------:R-:W-:Y:S01]  /*1530*/  IABS R18, R18 ;  /* 0x0000001200127213 */ /* 0x000fe20000000000 */
[----:B------:R-:W-:Y:S01]  /*1540*/  IMAD R12, R4, R12, R15 ;  /* 0x0000000c040c7224 */ /* 0x000fe200078e020f */
[----:B------:R-:W-:Y:S01]  /*1550*/  ISETP.GE.AND P4, PT, R126, RZ, PT ;  /* 0x000000ff7e00720c */ /* 0x000fe20003f86270 */
[----:B------:R-:W-:Y:S01]  /*1560*/  @!P0 IMAD.MOV R7, RZ, RZ, -R7 ;  /* 0x000000ffff078224 */ /* 0x000fe200078e0a07 */
[----:B------:R-:W-:Y:S01]  /*1570*/  ISETP.GT.U32.AND P0, PT, R4, R10, PT ;  /* 0x0000000a0400720c */ /* 0x000fe20003f04070 */
[----:B------:R-:W-:Y:S01]  /*1580*/  @!P5 IMAD.IADD R8, R8, 0x1, -R4 ;  /* 0x000000010808d824 */ /* 0x000fe200078e0a04 */
[----:B------:R-:W-:Y:S01]  /*1590*/  ISETP.GE.AND P5, PT, R127, RZ, PT ;  /* 0x000000ff7f00720c */ /* 0x000fe20003fa6270 */
[----:B------:R-:W-:Y:S01]  /*15a0*/  @!P6 IMAD.MOV R9, RZ, RZ, -R9 ;  /* 0x000000ffff09e224 */ /* 0x000fe200078e0a09 */
[----:B------:R-:W-:Y:S01]  /*15b0*/  ISETP.GT.U32.AND P6, PT, R4, R12, PT ;  /* 0x0000000c0400720c */ /* 0x000fe20003fc4070 */
[----:B------:R-:W-:Y:S01]  /*15c0*/  IMAD.HI.U32 R13, R5, R18, RZ ;  /* 0x00000012050d7227 */ /* 0x000fe200078e00ff */
[----:B------:R-:W-:-:S03]  /*15d0*/  CS2R R126, SRZ ;  /* 0x00000000007e7805 */ /* 0x000fc6000001ff00 */
[----:B------:R-:W-:Y:S01]  /*15e0*/  @!P2 IMAD.MOV R8, RZ, RZ, -R8 ;  /* 0x000000ffff08a224 */ /* 0x000fe200078e0a08 */
[----:B------:R-:W-:Y:S01]  /*15f0*/  ISETP.GT.U32.AND P2, PT, R4, R11, PT ;  /* 0x0000000b0400720c */ /* 0x000fe20003f44070 */
[----:B------:R-:W-:Y:S02]  /*1600*/  IMAD.MOV R13, RZ, RZ, -R13 ;  /* 0x000000ffff0d7224 */ /* 0x000fe400078e0a0d */
[----:B------:R-:W-:Y:S01]  /*1610*/  @!P0 IMAD.IADD R10, R10, 0x1, -R4 ;  /* 0x000000010a0a8824 */ /* 0x000fe200078e0a04 */
[----:B------:R-:W-:Y:S01]  /*1620*/  ISETP.GE.AND P0, PT, R124, RZ, PT ;  /* 0x000000ff7c00720c */ /* 0x000fe20003f06270 */
[----:B------:R-:W-:Y:S01]  /*1630*/  IMAD R13, R4, R13, R18 ;  /* 0x0000000d040d7224 */ /* 0x000fe200078e0212 */
[----:B------:R-:W-:Y:S01]  /*1640*/  CS2R R124, SRZ ;  /* 0x00000000007c7805 */ /* 0x000fe2000001ff00 */
[----:B------:R-:W-:-:S04]  /*1650*/  IMAD.HI.U32 R14, R5, R19, RZ ;  /* 0x00000013050e7227 */ /* 0x000fc800078e00ff */
[----:B------:R-:W-:Y:S02]  /*1660*/  @!P6 IMAD.IADD R12, R12, 0x1, -R4 ;  /* 0x000000010c0ce824 */ /* 0x000fe400078e0a04 */
[----:B------:R-:W-:Y:S01]  /*1670*/  @!P5 IMAD.MOV R10, RZ, RZ, -R10 ;  /* 0x000000ffff0ad224 */ /* 0x000fe200078e0a0a */
[C---:B------:R-:W-:Y:S01]  /*1680*/  ISETP.GT.U32.AND P5, PT, R4.reuse, R13, PT ;  /* 0x0000000d0400720c */ /* 0x040fe20003fa4070 */
[----:B------:R-:W-:Y:S01]  /*1690*/  IMAD.MOV R14, RZ, RZ, -R14 ;  /* 0x000000ffff0e7224 */ /* 0x000fe200078e0a0e */
[----:B------:R-:W-:Y:S01]  /*16a0*/  ISETP.GT.U32.AND P6, PT, R4, R12, PT ;  /* 0x0000000c0400720c */ /* 0x000fe20003fc4070 */
[----:B------:R-:W-:-:S04]  /*16b0*/  IMAD.HI.U32 R18, R5, R21, RZ ;  /* 0x0000001505127227 */ /* 0x000fc800078e00ff */
[----:B------:R-:W-:Y:S01]  /*16c0*/  @!P2 IMAD.IADD R11, R11, 0x1, -R4 ;  /* 0x000000010b0ba824 */ /* 0x000fe200078e0a04 */
[----:B------:R-:W-:Y:S01]  /*16d0*/  ISETP.GE.AND P2, PT, R123, RZ, PT ;  /* 0x000000ff7b00720c */ /* 0x000fe20003f46270 */
[----:B------:R-:W-:-:S04]  /*16e0*/  IMAD.HI.U32 R15, R5, R20, RZ ;  /* 0x00000014050f7227 */ /* 0x000fc800078e00ff */
[C---:B------:R-:W-:Y:S01]  /*16f0*/  IMAD R14, R4.reuse, R14, R19 ;  /* 0x0000000e040e7224 */ /* 0x040fe200078e0213 */
[----:B------:R-:W-:Y:S01]  /*1700*/  IABS R19, R120 ;  /* 0x0000007800137213 */ /* 0x000fe20000000000 */
[----:B------:R-:W-:Y:S02]  /*1710*/  IMAD.MOV R18, RZ, RZ, -R18 ;  /* 0x000000ffff127224 */ /* 0x000fe400078e0a12 */
[----:B------:R-:W-:Y:S02]  /*1720*/  IMAD.MOV R15, RZ, RZ, -R15 ;  /* 0x000000ffff0f7224 */ /* 0x000fe400078e0a0f */
[----:B------:R-:W-:Y:S01]  /*1730*/  @!P4 IMAD.MOV R11, RZ, RZ, -R11 ;  /* 0x000000ffff0bc224 */ /* 0x000fe200078e0a0b */
[C---:B------:R-:W-:Y:S01]  /*1740*/  ISETP.GT.U32.AND P4, PT, R4.reuse, R14, PT ;  /* 0x0000000e0400720c */ /* 0x040fe20003f84070 */
[C---:B------:R-:W-:Y:S02]  /*1750*/  IMAD R18, R4.reuse, R18, R21 ;  /* 0x0000001204127224 */ /* 0x040fe400078e0215 */
[----:B------:R-:W-:-:S02]  /*1760*/  IMAD R15, R4, R15, R20 ;  /* 0x0000000f040f7224 */ /* 0x000fc400078e0214 */
[--C-:B------:R-:W-:Y:S01]  /*1770*/  @!P5 IMAD.IADD R13, R13, 0x1, -R4.reuse ;  /* 0x000000010d0dd824 */ /* 0x100fe200078e0a04 */
[----:B------:R-:W-:Y:S01]  /*1780*/  ISETP.GT.U32.AND P5, PT, R4, R18, PT ;  /* 0x000000120400720c */ /* 0x000fe20003fa4070 */
[----:B------:R-:W-:Y:S01]  /*1790*/  @!P6 IMAD.IADD R12, R12, 0x1, -R4 ;  /* 0x000000010c0ce824 */ /* 0x000fe200078e0a04 */
[----:B------:R-:W-:Y:S01]  /*17a0*/  ISETP.GT.U32.AND P6, PT, R4, R15, PT ;  /* 0x0000000f0400720c */ /* 0x000fe20003fc4070 */
[----:B------:R-:W-:Y:S02]  /*17b0*/  IMAD.MOV.U32 R21, RZ, RZ, R19 ;  /* 0x000000ffff157224 */ /* 0x000fe400078e0013 */
[----:B------:R-:W-:Y:S02]  /*17c0*/  @!P1 IMAD.MOV R12, RZ, RZ, -R12 ;  /* 0x000000ffff0c9224 */ /* 0x000fe400078e0a0c */
[----:B------:R-:W-:Y:S01]  /*17d0*/  @!P4 IMAD.IADD R14, R14, 0x1, -R4 ;  /* 0x000000010e0ec824 */ /* 0x000fe200078e0a04 */
[----:B------:R-:W-:Y:S01]  /*17e0*/  ISETP.GT.U32.AND P4, PT, R4, R13, PT ;  /* 0x0000000d0400720c */ /* 0x000fe20003f84070 */
[----:B------:R-:W-:-:S03]  /*17f0*/  IMAD.HI.U32 R20, R5, R21, RZ ;  /* 0x0000001505147227 */ /* 0x000fc600078e00ff */
[----:B------:R-:W-:Y:S01]  /*1800*/  ISETP.GT.U32.AND P1, PT, R4, R14, PT ;  /* 0x0000000e0400720c */ /* 0x000fe20003f24070 */
[----:B------:R-:W-:Y:S02]  /*1810*/  @!P5 IMAD.IADD R18, R18, 0x1, -R4 ;  /* 0x000000011212d824 */ /* 0x000fe400078e0a04 */
[----:B------:R-:W-:Y:S02]  /*1820*/  IMAD.MOV R20, RZ, RZ, -R20 ;  /* 0x000000ffff147224 */ /* 0x000fe400078e0a14 */
[----:B------:R-:W-:Y:S01]  /*1830*/  @!P6 IMAD.IADD R15, R15, 0x1, -R4 ;  /* 0x000000010f0fe824 */ /* 0x000fe200078e0a04 */
[C---:B------:R-:W-:Y:S01]  /*1840*/  ISETP.GT.U32.AND P5, PT, R4.reuse, R18, PT ;  /* 0x000000120400720c */ /* 0x040fe20003fa4070 */
[C---:B------:R-:W-:Y:S02]  /*1850*/  IMAD R20, R4.reuse, R20, R21 ;  /* 0x0000001404147224 */ /* 0x040fe400078e0215 */
[----:B------:R-:W-:Y:S01]  /*1860*/  IMAD.HI.U32 R21, R5, R23, RZ ;  /* 0x0000001705157227 */ /* 0x000fe200078e00ff */
[----:B------:R-:W-:-:S03]  /*1870*/  ISETP.GT.U32.AND P6, PT, R4, R15, PT ;  /* 0x0000000f0400720c */ /* 0x000fc60003fc4070 */
[----:B------:R-:W-:Y:S02]  /*1880*/  IMAD.MOV R21, RZ, RZ, -R21 ;  /* 0x000000ffff157224 */ /* 0x000fe400078e0a15 */
[----:B------:R-:W-:Y:S01]  /*1890*/  @!P1 IMAD.IADD R14, R14, 0x1, -R4 ;  /* 0x000000010e0e9824 */ /* 0x000fe200078e0a04 */
[C---:B------:R-:W-:Y:S01]  /*18a0*/  ISETP.GT.U32.AND P1, PT, R4.reuse, R20, PT ;  /* 0x000000140400720c */ /* 0x040fe20003f24070 */
[----:B------:R-:W-:Y:S02]  /*18b0*/  IMAD R21, R4, R21, R23 ;  /* 0x0000001504157224 */ /* 0x000fe400078e0217 */
[----:B------:R-:W-:-:S04]  /*18c0*/  IMAD.HI.U32 R19, R5, R22, RZ ;  /* 0x0000001605137227 */ /* 0x000fc800078e00ff */
[--C-:B------:R-:W-:Y:S01]  /*18d0*/  @!P5 IMAD.IADD R18, R18, 0x1, -R4.reuse ;  /* 0x000000011212d824 */ /* 0x100fe200078e0a04 */
[----:B------:R-:W-:Y:S01]  /*18e0*/  ISETP.GT.U32.AND P5, PT, R4, R21, PT ;  /* 0x000000150400720c */ /* 0x000fe20003fa4070 */
[----:B------:R-:W-:Y:S02]  /*18f0*/  IMAD.MOV R19, RZ, RZ, -R19 ;  /* 0x000000ffff137224 */ /* 0x000fe400078e0a13 */
[----:B------:R-:W-:Y:S01]  /*1900*/  @!P6 IMAD.IADD R15, R15, 0x1, -R4 ;  /* 0x000000010f0fe824 */ /* 0x000fe200078e0a04 */
[----:B------:R-:W-:Y:S01]  /*1910*/  ISETP.GE.AND P6, PT, R122, RZ, PT ;  /* 0x000000ff7a00720c */ /* 0x000fe20003fc6270 */
[----:B------:R-:W-:Y:S01]  /*1920*/  IMAD R19, R4, R19, R22 ;  /* 0x0000001304137224 */ /* 0x000fe200078e0216 */
[----:B------:R-:W-:Y:S01]  /*1930*/  CS2R R122, SRZ ;  /* 0x00000000007a7805 */ /* 0x000fe2000001ff00 */
[----:B------:R-:W-:-:S04]  /*1940*/  IMAD.HI.U32 R22, R5, R24, RZ ;  /* 0x0000001805167227 */ /* 0x000fc800078e00ff */
[----:B------:R-:W-:Y:S02]  /*1950*/  IMAD.MOV R23, RZ, RZ, -R22 ;  /* 0x000000ffff177224 */ /* 0x000fe400078e0a16 */
[----:B------:R-:W-:Y:S01]  /*1960*/  @!P1 IMAD.IADD R20, R20, 0x1, -R4 ;  /* 0x0000000114149824 */ /* 0x000fe200078e0a04 */
[----:B------:R-:W-:Y:S01]  /*1970*/  ISETP.GE.AND P1, PT, R120, RZ, PT ;  /* 0x000000ff7800720c */ /* 0x000fe20003f26270 */
[C---:B------:R-:W-:Y:S02]  /*1980*/  IMAD R22, R4.reuse, R23, R24 ;  /* 0x0000001704167224 */ /* 0x040fe400078e0218 */
[----:B------:R-:W-:Y:S01]  /*1990*/  @!P5 IMAD.IADD R21, R21, 0x1, -R4 ;  /* 0x000000011515d824 */ /* 0x000fe200078e0a04 */
[----:B------:R-:W-:Y:S01]  /*19a0*/  ISETP.GT.U32.AND P5, PT, R4, R20, PT ;  /* 0x000000140400720c */ /* 0x000fe20003fa4070 */
[----:B------:R-:W-:-:S04]  /*19b0*/  IMAD.HI.U32 R23, R5, R25, RZ ;  /* 0x0000001905177227 */ /* 0x000fc800078e00ff */
[----:B------:R-:W-:Y:S01]  /*19c0*/  @!P6 IMAD.MOV R18, RZ, RZ, -R18 ;  /* 0x000000ffff12e224 */ /* 0x000fe200078e0a12 */
[----:B------:R-:W-:Y:S01]  /*19d0*/  ISETP.GT.U32.AND P6, PT, R4, R22, PT ;  /* 0x000000160400720c */ /* 0x000fe20003fc4070 */
[----:B------:R-:W-:-:S04]  /*19e0*/  IMAD.HI.U32 R24, R5, R26, RZ ;  /* 0x0000001a05187227 */ /* 0x000fc800078e00ff */
[----:B------:R-:W-:Y:S02]  /*19f0*/  IMAD.MOV R23, RZ, RZ, -R23 ;  /* 0x000000ffff177224 */ /* 0x000fe400078e0a17 */
[----:B------:R-:W-:Y:S02]  /*1a00*/  IMAD.MOV R27, RZ, RZ, -R24 ;  /* 0x000000ffff1b7224 */ /* 0x000fe400078e0a18 */
[C---:B------:R-:W-:Y:S02]  /*1a10*/  IMAD R23, R4.reuse, R23, R25 ;  /* 0x0000001704177224 */ /* 0x040fe400078e0219 */
[----:B------:R-:W-:Y:S01]  /*1a20*/  IMAD R24, R4, R27, R26 ;  /* 0x0000001b04187224 */ /* 0x000fe200078e021a */
[----:B------:R-:W-:Y:S01]  /*1a30*/  IABS R27, R115 ;  /* 0x00000073001b7213 */ /* 0x000fe20000000000 */
[--C-:B------:R-:W-:Y:S01]  /*1a40*/  @!P5 IMAD.IADD R20, R20, 0x1, -R4.reuse ;  /* 0x000000011414d824 */ /* 0x100fe200078e0a04 */
[----:B------:R-:W-:Y:S01]  /*1a50*/  ISETP.GT.U32.AND P5, PT, R4, R23, PT ;  /* 0x000000170400720c */ /* 0x000fe20003fa4070 */
[----:B------:R-:W-:Y:S01]  /*1a60*/  @!P6 IMAD.IADD R22, R22, 0x1, -R4 ;  /* 0x000000011616e824 */ /* 0x000fe200078e0a04 */
[----:B------:R-:W-:Y:S01]  /*1a70*/  ISETP.GT.U32.AND P6, PT, R4, R24, PT ;  /* 0x000000180400720c */ /* 0x000fe20003fc4070 */
[----:B------:R-:W-:-:S04]  /*1a80*/  IMAD.HI.U32 R26, R5, R28, RZ ;  /* 0x0000001c051a7227 */ /* 0x000fc800078e00ff */
[----:B------:R-:W-:Y:S02]  /*1a90*/  IMAD.MOV R29, RZ, RZ, -R26 ;  /* 0x000000ffff1d7224 */ /* 0x000fe400078e0a1a */
[----:B------:R-:W-:-:S04]  /*1aa0*/  IMAD.HI.U32 R25, R5, R27, RZ ;  /* 0x0000001b05197227 */ /* 0x000fc800078e00ff */
[--C-:B------:R-:W-:Y:S01]  /*1ab0*/  @!P5 IMAD.IADD R23, R23, 0x1, -R4.reuse ;  /* 0x000000011717d824 */ /* 0x100fe200078e0a04 */
[----:B------:R-:W-:Y:S01]  /*1ac0*/  ISETP.GT.U32.AND P5, PT, R4, R22, PT ;  /* 0x000000160400720c */ /* 0x000fe20003fa4070 */
[----:B------:R-:W-:Y:S02]  /*1ad0*/  @!P6 IMAD.IADD R24, R24, 0x1, -R4 ;  /* 0x000000011818e824 */ /* 0x000fe400078e0a04 */
[C---:B------:R-:W-:Y:S01]  /*1ae0*/  IMAD R26, R4.reuse, R29, R28 ;  /* 0x0000001d041a7224 */ /* 0x040fe200078e021c */
[C---:B------:R-:W-:Y:S01]  /*1af0*/  ISETP.GT.U32.AND P6, PT, R4.reuse, R23, PT ;  /* 0x000000170400720c */ /* 0x040fe20003fc4070 */
[----:B------:R-:W-:Y:S02]  /*1b00*/  IMAD.MOV R25, RZ, RZ, -R25 ;  /* 0x000000ffff197224 */ /* 0x000fe400078e0a19 */
[----:B------:R-:W-:Y:S01]  /*1b10*/  @!P1 IMAD.MOV R20, RZ, RZ, -R20 ;  /* 0x000000ffff149224 */ /* 0x000fe200078e0a14 */
[C---:B------:R-:W-:Y:S01]  /*1b20*/  ISETP.GT.U32.AND P1, PT, R4.reuse, R24, PT ;  /* 0x000000180400720c */ /* 0x040fe20003f24070 */
[----:B------:R-:W-:-:S02]  /*1b30*/  IMAD R25, R4, R25, R27 ;  /* 0x0000001904197224 */ /* 0x000fc400078e021b */
[----:B------:R-:W-:-:S04]  /*1b40*/  IMAD.HI.U32 R27, R5, R30, RZ ;  /* 0x0000001e051b7227 */ /* 0x000fc800078e00ff */
[----:B------:R-:W-:Y:S02]  /*1b50*/  IMAD.MOV R27, RZ, RZ, -R27 ;  /* 0x000000ffff1b7224 */ /* 0x000fe400078e0a1b */
[----:B------:R-:W-:Y:S01]  /*1b60*/  @!P6 IMAD.IADD R23, R23, 0x1, -R4 ;  /* 0x000000011717e824 */ /* 0x000fe200078e0a04 */
[C---:B------:R-:W-:Y:S01]  /*1b70*/  ISETP.GT.U32.AND P6, PT, R4.reuse, R26, PT ;  /* 0x0000001a0400720c */ /* 0x040fe20003fc4070 */
[C---:B------:R-:W-:Y:S01]  /*1b80*/  IMAD R27, R4.reuse, R27, R30 ;  /* 0x0000001b041b7224 */ /* 0x040fe200078e021e */
[----:B------:R-:W-:Y:S01]  /*1b90*/  IABS R30, R112 ;  /* 0x00000070001e7213 */ /* 0x000fe20000000000 */
[--C-:B------:R-:W-:Y:S01]  /*1ba0*/  @!P4 IMAD.IADD R13, R13, 0x1, -R4.reuse ;  /* 0x000000010d0dc824 */ /* 0x100fe200078e0a04 */
[----:B------:R-:W-:Y:S01]  /*1bb0*/  ISETP.GT.U32.AND P4, PT, R4, R19, PT ;  /* 0x000000130400720c */ /* 0x000fe20003f84070 */
[----:B------:R-:W-:Y:S01]  /*1bc0*/  @!P1 IMAD.IADD R24, R24, 0x1, -R4 ;  /* 0x0000000118189824 */ /* 0x000fe200078e0a04 */
[----:B------:R-:W-:Y:S01]  /*1bd0*/  ISETP.GT.U32.AND P1, PT, R4, R27, PT ;  /* 0x0000001b0400720c */ /* 0x000fe20003f24070 */
[----:B------:R-:W-:-:S04]  /*1be0*/  IMAD.HI.U32 R28, R5, R30, RZ ;  /* 0x0000001e051c7227 */ /* 0x000fc800078e00ff */
[----:B------:R-:W-:Y:S02]  /*1bf0*/  IMAD.MOV R31, RZ, RZ, -R28 ;  /* 0x000000ffff1f7224 */ /* 0x000fe400078e0a1c */
[----:B------:R-:W-:Y:S02]  /*1c00*/  @!P6 IMAD.IADD R26, R26, 0x1, -R4 ;  /* 0x000000011a1ae824 */ /* 0x000fe400078e0a04 */
[C---:B------:R-:W-:Y:S02]  /*1c10*/  IMAD R28, R4.reuse, R31, R30 ;  /* 0x0000001f041c7224 */ /* 0x040fe400078e021e */
[--C-:B------:R-:W-:Y:S01]  /*1c20*/  @!P4 IMAD.IADD R19, R19, 0x1, -R4.reuse ;  /* 0x000000011313c824 */ /* 0x100fe200078e0a04 */
[C---:B------:R-:W-:Y:S01]  /*1c30*/  ISETP.GT.U32.AND P6, PT, R4.reuse, R26, PT ;  /* 0x0000001a0400720c */ /* 0x040fe20003fc4070 */
[----:B------:R-:W-:Y:S01]  /*1c40*/  @!P1 IMAD.IADD R27, R27, 0x1, -R4 ;  /* 0x000000011b1b9824 */ /* 0x000fe200078e0a04 */
[----:B------:R-:W-:Y:S01]  /*1c50*/  ISETP.GE.AND P4, PT, R121, RZ, PT ;  /* 0x000000ff7900720c */ /* 0x000fe20003f86270 */
[----:B------:R-:W-:Y:S01]  /*1c60*/  @!P3 IMAD.MOV R13, RZ, RZ, -R13 ;  /* 0x000000ffff0db224 */ /* 0x000fe200078e0a0d */
[C---:B------:R-:W-:Y:S01]  /*1c70*/  ISETP.GT.U32.AND P3, PT, R4.reuse, R19, PT ;  /* 0x000000130400720c */ /* 0x040fe20003f64070 */
[----:B------:R-:W-:Y:S01]  /*1c80*/  IMAD.HI.U32 R30, R5, R33, RZ ;  /* 0x00000021051e7227 */ /* 0x000fe200078e00ff */
[----:B------:R-:W-:-:S02]  /*1c90*/  ISETP.GT.U32.AND P1, PT, R4, R27, PT ;  /* 0x0000001b0400720c */ /* 0x000fc40003f24070 */
[----:B------:R-:W-:Y:S01]  /*1ca0*/  CS2R R120, SRZ ;  /* 0x0000000000787805 */ /* 0x000fe2000001ff00 */
[----:B------:R-:W-:-:S04]  /*1cb0*/  IMAD.HI.U32 R29, R5, R32, RZ ;  /* 0x00000020051d7227 */ /* 0x000fc800078e00ff */
[----:B------:R-:W-:Y:S01]  /*1cc0*/  @!P6 IMAD.IADD R26, R26, 0x1, -R4 ;  /* 0x000000011a1ae824 */ /* 0x000fe200078e0a04 */
[C---:B------:R-:W-:Y:S01]  /*1cd0*/  ISETP.GT.U32.AND P6, PT, R4.reuse, R28, PT ;  /* 0x0000001c0400720c */ /* 0x040fe20003fc4070 */
[----:B------:R-:W-:Y:S01]  /*1ce0*/  @!P0 IMAD.MOV R14, RZ, RZ, -R14 ;  /* 0x000000ffff0e8224 */ /* 0x000fe200078e0a0e */
[----:B------:R-:W-:Y:S01]  /*1cf0*/  ISETP.GT.U32.AND P0, PT, R4, R21, PT ;  /* 0x000000150400720c */ /* 0x000fe20003f04070 */
[----:B------:R-:W-:Y:S02]  /*1d00*/  IMAD.MOV R30, RZ, RZ, -R30 ;  /* 0x000000ffff1e7224 */ /* 0x000fe400078e0a1e */
[----:B------:R-:W-:Y:S01]  /*1d10*/  @!P5 IMAD.IADD R22, R22, 0x1, -R4 ;  /* 0x000000011616d824 */ /* 0x000fe200078e0a04 */
[C---:B------:R-:W-:Y:S01]  /*1d20*/  ISETP.GT.U32.AND P5, PT, R4.reuse, R25, PT ;  /* 0x000000190400720c */ /* 0x040fe20003fa4070 */
[----:B------:R-:W-:Y:S02]  /*1d30*/  IMAD.MOV R29, RZ, RZ, -R29 ;  /* 0x000000ffff1d7224 */ /* 0x000fe400078e0a1d */
[----:B------:R-:W-:-:S02]  /*1d40*/  IMAD R30, R4, R30, R33 ;  /* 0x0000001e041e7224 */ /* 0x000fc400078e0221 */
[----:B------:R-:W-:Y:S02]  /*1d50*/  IMAD R29, R4, R29, R32 ;  /* 0x0000001d041d7224 */ /* 0x000fe400078e0220 */
[--C-:B------:R-:W-:Y:S01]  /*1d60*/  @!P3 IMAD.IADD R19, R19, 0x1, -R4.reuse ;  /* 0x000000011313b824 */ /* 0x100fe200078e0a04 */
[----:B------:R-:W-:Y:S01]  /*1d70*/  ISETP.GE.AND P3, PT, R118, RZ, PT ;  /* 0x000000ff7600720c */ /* 0x000fe20003f66270 */
[--C-:B------:R-:W-:Y:S01]  /*1d80*/  @!P6 IMAD.IADD R28, R28, 0x1, -R4.reuse ;  /* 0x000000011c1ce824 */ /* 0x100fe200078e0a04 */
[C---:B------:R-:W-:Y:S01]  /*1d90*/  ISETP.GT.U32.AND P6, PT, R4.reuse, R30, PT ;  /* 0x0000001e0400720c */ /* 0x040fe20003fc4070 */
[----:B------:R-:W-:Y:S01]  /*1da0*/  @!P2 IMAD.MOV R15, RZ, RZ, -R15 ;  /* 0x000000ffff0fa224 */ /* 0x000fe200078e0a0f */
[----:B------:R-:W-:Y:S01]  /*1db0*/  ISETP.GE.AND P2, PT, R119, RZ, PT ;  /* 0x000000ff7700720c */ /* 0x000fe20003f46270 */
[----:B------:R-:W-:Y:S01]  /*1dc0*/  @!P1 IMAD.IADD R27, R27, 0x1, -R4 ;  /* 0x000000011b1b9824 */ /* 0x000fe200078e0a04 */
[----:B------:R-:W-:Y:S01]  /*1dd0*/  ISETP.GT.U32.AND P1, PT, R4, R29, PT ;  /* 0x0000001d0400720c */ /* 0x000fe20003f24070 */
[----:B------:R-:W-:Y:S01]  /*1de0*/  IMAD.HI.U32 R32, R5, R35, RZ ;  /* 0x0000002305207227 */ /* 0x000fe200078e00ff */
[----:B------:R-:W-:-:S03]  /*1df0*/  CS2R R118, SRZ ;  /* 0x0000000000767805 */ /* 0x000fc6000001ff00 */
[----:B------:R-:W-:-:S04]  /*1e00*/  IMAD.HI.U32 R31, R5, R34, RZ ;  /* 0x00000022051f7227 */ /* 0x000fc800078e00ff */
[----:B------:R-:W-:Y:S01]  /*1e10*/  @!P4 IMAD.MOV R19, RZ, RZ, -R19 ;  /* 0x000000ffff13c224 */ /* 0x000fe200078e0a13 */
[----:B------:R-:W-:Y:S01]  /*1e20*/  ISETP.GE.AND P4, PT, R116, RZ, PT ;  /* 0x000000ff7400720c */ /* 0x000fe20003f86270 */
[----:B------:R-:W-:Y:S01]  /*1e30*/  @!P0 IMAD.IADD R21, R21, 0x1, -R4 ;  /* 0x0000000115158824 */ /* 0x000fe200078e0a04 */
[----:B------:R-:W-:Y:S01]  /*1e40*/  ISETP.GE.AND P0, PT, R117, RZ, PT ;  /* 0x000000ff7500720c */ /* 0x000fe20003f06270 */
[----:B------:R-:W-:Y:S01]  /*1e50*/  IMAD.MOV R32, RZ, RZ, -R32 ;  /* 0x000000ffff207224 */ /* 0x000fe200078e0a20 */
[----:B------:R-:W-:Y:S01]  /*1e60*/  CS2R R116, SRZ ;  /* 0x0000000000747805 */ /* 0x000fe2000001ff00 */
[----:B------:R-:W-:Y:S02]  /*1e70*/  @!P5 IMAD.IADD R25, R25, 0x1, -R4 ;  /* 0x000000011919d824 */ /* 0x000fe400078e0a04 */
[----:B------:R-:W-:Y:S02]  /*1e80*/  IMAD.MOV R31, RZ, RZ, -R31 ;  /* 0x000000ffff1f7224 */ /* 0x000fe400078e0a1f */
[C---:B------:R-:W-:Y:S01]  /*1e90*/  IMAD R32, R4.reuse, R32, R35 ;  /* 0x0000002004207224 */ /* 0x040fe200078e0223 */
[C---:B------:R-:W-:Y:S01]  /*1ea0*/  ISETP.GT.U32.AND P5, PT, R4.reuse, R25, PT ;  /* 0x000000190400720c */ /* 0x040fe20003fa4070 */
[----:B------:R-:W-:-:S02]  /*1eb0*/  IMAD R31, R4, R31, R34 ;  /* 0x0000001f041f7224 */ /* 0x000fc400078e0222 */
[----:B------:R-:W-:Y:S01]  /*1ec0*/  @!P6 IMAD.IADD R30, R30, 0x1, -R4 ;  /* 0x000000011e1ee824 */ /* 0x000fe200078e0a04 */
[----:B------:R-:W-:Y:S01]  /*1ed0*/  ISETP.GT.U32.AND P6, PT, R4, R32, PT ;  /* 0x000000200400720c */ /* 0x000fe20003fc4070 */
[----:B------:R-:W-:Y:S01]  /*1ee0*/  @!P2 IMAD.MOV R21, RZ, RZ, -R21 ;  /* 0x000000ffff15a224 */ /* 0x000fe200078e0a15 */
[----:B------:R-:W-:Y:S01]  /*1ef0*/  ISETP.GE.AND P2, PT, R115, RZ, PT ;  /* 0x000000ff7300720c */ /* 0x000fe20003f46270 */
[----:B------:R-:W-:Y:S01]  /*1f00*/  @!P3 IMAD.MOV R22, RZ, RZ, -R22 ;  /* 0x000000ffff16b224 */ /* 0x000fe200078e0a16 */
[----:B------:R-:W-:Y:S01]  /*1f10*/  ISETP.GE.AND P3, PT, R114, RZ, PT ;  /* 0x000000ff7200720c */ /* 0x000fe20003f66270 */
[----:B------:R-:W-:Y:S01]  /*1f20*/  @!P1 IMAD.IADD R29, R29, 0x1, -R4 ;  /* 0x000000011d1d9824 */ /* 0x000fe200078e0a04 */
[C---:B------:R-:W-:Y:S01]  /*1f30*/  ISETP.GT.U32.AND P1, PT, R4.reuse, R31, PT ;  /* 0x0000001f0400720c */ /* 0x040fe20003f24070 */
[----:B------:R-:W-:Y:S01]  /*1f40*/  @!P4 IMAD.MOV R24, RZ, RZ, -R24 ;  /* 0x000000ffff18c224 */ /* 0x000fe200078e0a18 */
[----:B------:R-:W-:Y:S01]  /*1f50*/  ISETP.GT.U32.AND P4, PT, R4, R28, PT ;  /* 0x0000001c0400720c */ /* 0x000fe20003f84070 */
[----:B------:R-:W-:Y:S01]  /*1f60*/  @!P0 IMAD.MOV R23, RZ, RZ, -R23 ;  /* 0x000000ffff178224 */ /* 0x000fe200078e0a17 */
[----:B------:R-:W-:Y:S01]  /*1f70*/  ISETP.GE.AND P0, PT, R113, RZ, PT ;  /* 0x000000ff7100720c */ /* 0x000fe20003f06270 */
[----:B------:R-:W-:Y:S01]  /*1f80*/  IMAD.HI.U32 R33, R5, R37, RZ ;  /* 0x0000002505217227 */ /* 0x000fe200078e00ff */
[----:B------:R-:W-:-:S03]  /*1f90*/  CS2R R114, SRZ ;  /* 0x0000000000727805 */ /* 0x000fc6000001ff00 */
[----:B------:R-:W-:Y:S02]  /*1fa0*/  IMAD.MOV R33, RZ, RZ, -R33 ;  /* 0x000000ffff217224 */ /* 0x000fe400078e0a21 */
[--C-:B------:R-:W-:Y:S01]  /*1fb0*/  @!P5 IMAD.IADD R25, R25, 0x1, -R4.reuse ;  /* 0x000000011919d824 */ /* 0x100fe200078e0a04 */
[----:B------:R-:W-:Y:S01]  /*1fc0*/  ISETP.GE.AND P5, PT, R112, RZ, PT ;  /* 0x000000ff7000720c */ /* 0x000fe20003fa6270 */
[----:B------:R-:W-:Y:S01]  /*1fd0*/  IMAD R33, R4, R33, R37 ;  /* 0x0000002104217224 */ /* 0x000fe200078e0225 */
[----:B------:R-:W-:Y:S01]  /*1fe0*/  CS2R R112, SRZ ;  /* 0x0000000000707805 */ /* 0x000fe2000001ff00 */
[--C-:B------:R-:W-:Y:S02]  /*1ff0*/  @!P6 IMAD.IADD R32, R32, 0x1, -R4.reuse ;  /* 0x000000012020e824 */ /* 0x100fe400078e0a04 */
[----:B------:R-:W-:Y:S01]  /*2000*/  @!P1 IMAD.IADD R31, R31, 0x1, -R4 ;  /* 0x000000011f1f9824 */ /* 0x000fe200078e0a04 */
[----:B------:R-:W-:Y:S01]  /*2010*/  ISETP.GE.AND P1, PT, R111, RZ, PT ;  /* 0x000000ff6f00720c */ /* 0x000fe20003f26270 */
[----:B------:R-:W-:Y:S01]  /*2020*/  @!P2 IMAD.MOV R25, RZ, RZ, -R25 ;  /* 0x000000ffff19a224 */ /* 0x000fe200078e0a19 */
[C---:B------:R-:W-:Y:S01]  /*2030*/  ISETP.GT.U32.AND P2, PT, R4.reuse, R29, PT ;  /* 0x0000001d0400720c */ /* 0x040fe20003f44070 */
[----:B------:R-:W-:Y:S01]  /*2040*/  @!P3 IMAD.MOV R26, RZ, RZ, -R26 ;  /* 0x000000ffff1ab224 */ /* 0x000fe200078e0a1a */
[C---:B------:R-:W-:Y:S01]  /*2050*/  ISETP.GT.U32.AND P3, PT, R4.reuse, R30, PT ;  /* 0x0000001e0400720c */ /* 0x040fe20003f64070 */
[----:B------:R-:W-:Y:S01]  /*2060*/  IMAD.HI.U32 R34, R5, R38, RZ ;  /* 0x0000002605227227 */ /* 0x000fe200078e00ff */
[----:B------:R-:W-:-:S03]  /*2070*/  ISETP.GT.U32.AND P6, PT, R4, R32, PT ;  /* 0x000000200400720c */ /* 0x000fc60003fc4070 */
[----:B------:R-:W-:-:S04]  /*2080*/  IMAD.HI.U32 R35, R5, R48, RZ ;  /* 0x0000003005237227 */ /* 0x000fc800078e00ff */
[----:B------:R-:W-:Y:S01]  /*2090*/  @!P4 IMAD.IADD R28, R28, 0x1, -R4 ;  /* 0x000000011c1cc824 */ /* 0x000fe200078e0a04 */
[C---:B------:R-:W-:Y:S01]  /*20a0*/  ISETP.GT.U32.AND P4, PT, R4.reuse, R33, PT ;  /* 0x000000210400720c */ /* 0x040fe20003f84070 */
[----:B------:R-:W-:Y:S01]  /*20b0*/  @!P0 IMAD.MOV R27, RZ, RZ, -R27 ;  /* 0x000000ffff1b8224 */ /* 0x000fe200078e0a1b */
[C---:B------:R-:W-:Y:S01]  /*20c0*/  ISETP.GT.U32.AND P0, PT, R4.reuse, R31, PT ;  /* 0x0000001f0400720c */ /* 0x040fe20003f04070 */
[----:B------:R-:W-:Y:S02]  /*20d0*/  IMAD.MOV R39, RZ, RZ, -R34 ;  /* 0x000000ffff277224 */ /* 0x000fe400078e0a22 */
[----:B------:R-:W-:Y:S02]  /*20e0*/  IMAD.MOV R35, RZ, RZ, -R35 ;  /* 0x000000ffff237224 */ /* 0x000fe400078e0a23 */
[----:B------:R-:W-:Y:S02]  /*20f0*/  IMAD.MOV R36, RZ, RZ, -R36 ;  /* 0x000000ffff247224 */ /* 0x000fe400078e0a24 */
[C---:B------:R-:W-:Y:S01]  /*2100*/  IMAD R34, R4.reuse, R39, R38 ;  /* 0x0000002704227224 */ /* 0x040fe200078e0226 */
[----:B------:R-:W-:Y:S01]  /*2110*/  IABS R39, R104 ;  /* 0x0000006800277213 */ /* 0x000fe20000000000 */
[C---:B------:R-:W-:Y:S01]  /*2120*/  IMAD R35, R4.reuse, R35, R48 ;  /* 0x0000002304237224 */ /* 0x040fe200078e0230 */
[----:B------:R-:W-:Y:S01]  /*2130*/  IABS R48, R105 ;  /* 0x0000006900307213 */ /* 0x000fe20000000000 */
[----:B------:R-:W-:-:S02]  /*2140*/  IMAD R36, R4, R36, R49 ;  /* 0x0000002404247224 */ /* 0x000fc400078e0231 */
[--C-:B------:R-:W-:Y:S01]  /*2150*/  @!P2 IMAD.IADD R29, R29, 0x1, -R4.reuse ;  /* 0x000000011d1da824 */ /* 0x100fe200078e0a04 */
[----:B------:R-:W-:Y:S01]  /*2160*/  ISETP.GT.U32.AND P2, PT, R4, R34, PT ;  /* 0x000000220400720c */ /* 0x000fe20003f44070 */
[--C-:B------:R-:W-:Y:S01]  /*2170*/  @!P3 IMAD.IADD R30, R30, 0x1, -R4.reuse ;  /* 0x000000011e1eb824 */ /* 0x100fe200078e0a04 */
[----:B------:R-:W-:Y:S01]  /*2180*/  ISETP.GT.U32.AND P3, PT, R4, R35, PT ;  /* 0x000000230400720c */ /* 0x000fe20003f64070 */
[--C-:B------:R-:W-:Y:S01]  /*2190*/  @!P6 IMAD.IADD R32, R32, 0x1, -R4.reuse ;  /* 0x000000012020e824 */ /* 0x100fe200078e0a04 */
[----:B------:R-:W-:Y:S01]  /*21a0*/  ISETP.GT.U32.AND P6, PT, R4, R36, PT ;  /* 0x000000240400720c */ /* 0x000fe20003fc4070 */
[--C-:B------:R-:W-:Y:S01]  /*21b0*/  @!P4 IMAD.IADD R33, R33, 0x1, -R4.reuse ;  /* 0x000000012121c824 */ /* 0x100fe200078e0a04 */
[----:B------:R-:W-:Y:S01]  /*21c0*/  ISETP.GE.AND P4, PT, R107, RZ, PT ;  /* 0x000000ff6b00720c */ /* 0x000fe20003f86270 */
[----:B------:R-:W-:Y:S01]  /*21d0*/  @!P0 IMAD.IADD R31, R31, 0x1, -R4 ;  /* 0x000000011f1f8824 */ /* 0x000fe200078e0a04 */
[----:B------:R-:W-:Y:S01]  /*21e0*/  ISETP.GE.AND P0, PT, R110, RZ, PT ;  /* 0x000000ff6e00720c */ /* 0x000fe20003f06270 */
[----:B------:R-:W-:Y:S01]  /*21f0*/  IMAD.HI.U32 R37, R5, R39, RZ ;  /* 0x0000002705257227 */ /* 0x000fe200078e00ff */
[----:B------:R-:W-:-:S03]  /*2200*/  CS2R R110, SRZ ;  /* 0x00000000006e7805 */ /* 0x000fc6000001ff00 */
[----:B------:R-:W-:Y:S02]  /*2210*/  IMAD.MOV R37, RZ, RZ, -R37 ;  /* 0x000000ffff257224 */ /* 0x000fe400078e0a25 */
[--C-:B------:R-:W-:Y:S01]  /*2220*/  @!P2 IMAD.IADD R34, R34, 0x1, -R4.reuse ;  /* 0x000000012222a824 */ /* 0x100fe200078e0a04 */
[----:B------:R-:W-:Y:S01]  /*2230*/  ISETP.GE.AND P2, PT, R109, RZ, PT ;  /* 0x000000ff6d00720c */ /* 0x000fe20003f46270 */
[----:B------:R-:W-:Y:S02]  /*2240*/  IMAD R37, R4, R37, R39 ;  /* 0x0000002504257224 */ /* 0x000fe400078e0227 */
[----:B------:R-:W-:Y:S01]  /*2250*/  @!P3 IMAD.IADD R35, R35, 0x1, -R4 ;  /* 0x000000012323b824 */ /* 0x000fe200078e0a04 */
[----:B------:R-:W-:Y:S01]  /*2260*/  ISETP.GE.AND P3, PT, R108, RZ, PT ;  /* 0x000000ff6c00720c */ /* 0x000fe20003f66270 */
[----:B------:R-:W-:Y:S01]  /*2270*/  IMAD.HI.U32 R38, R5, R48, RZ ;  /* 0x0000003005267227 */ /* 0x000fe200078e00ff */
[----:B------:R-:W-:-:S03]  /*2280*/  CS2R R108, SRZ ;  /* 0x00000000006c7805 */ /* 0x000fc6000001ff00 */
[----:B------:R-:W-:Y:S01]  /*2290*/  @!P6 IMAD.IADD R36, R36, 0x1, -R4 ;  /* 0x000000012424e824 */ /* 0x000fe200078e0a04 */
[C---:B------:R-:W-:Y:S01]  /*22a0*/  ISETP.GT.U32.AND P6, PT, R4.reuse, R33, PT ;  /* 0x000000210400720c */ /* 0x040fe20003fc4070 */
[----:B------:R-:W-:Y:S01]  /*22b0*/  @!P4 IMAD.MOV R31, RZ, RZ, -R31 ;  /* 0x000000ffff1fc224 */ /* 0x000fe200078e0a1f */
[C---:B------:R-:W-:Y:S01]  /*22c0*/  ISETP.GT.U32.AND P4, PT, R4.reuse, R37, PT ;  /* 0x000000250400720c */ /* 0x040fe20003f84070 */
[----:B------:R-:W-:Y:S01]  /*22d0*/  @!P1 IMAD.MOV R29, RZ, RZ, -R29 ;  /* 0x000000ffff1d9224 */ /* 0x000fe200078e0a1d */
[C---:B------:R-:W-:Y:S01]  /*22e0*/  ISETP.GT.U32.AND P1, PT, R4.reuse, R34, PT ;  /* 0x000000220400720c */ /* 0x040fe20003f24070 */
[----:B------:R-:W-:Y:S01]  /*22f0*/  @!P0 IMAD.MOV R30, RZ, RZ, -R30 ;  /* 0x000000ffff1e8224 */ /* 0x000fe200078e0a1e */
[C---:B------:R-:W-:Y:S01]  /*2300*/  ISETP.GT.U32.AND P0, PT, R4.reuse, R35, PT ;  /* 0x000000230400720c */ /* 0x040fe20003f04070 */
[----:B------:R-:W-:Y:S02]  /*2310*/  IMAD.MOV R49, RZ, RZ, -R38 ;  /* 0x000000ffff317224 */ /* 0x000fe400078e0a26 */
[----:B------:R-:W-:Y:S01]  /*2320*/  @!P5 IMAD.MOV R28, RZ, RZ, -R28 ;  /* 0x000000ffff1cd224 */ /* 0x000fe200078e0a1c */
[C---:B------:R-:W-:Y:S01]  /*2330*/  ISETP.GT.U32.AND P5, PT, R4.reuse, R36, PT ;  /* 0x000000240400720c */ /* 0x040fe20003fa4070 */
[----:B------:R-:W-:Y:S01]  /*2340*/  IMAD R39, R4, R49, R48 ;  /* 0x0000003104277224 */ /* 0x000fe200078e0230 */
[----:B------:R-:W-:Y:S01]  /*2350*/  IABS R48, R43 ;  /* 0x0000002b00307213 */ /* 0x000fe20000000000 */
[----:B------:R-:W-:-:S02]  /*2360*/  @!P6 IMAD.IADD R33, R33, 0x1, -R4 ;  /* 0x000000012121e824 */ /* 0x000fc400078e0a04 */
[----:B------:R-:W-:Y:S01]  /*2370*/  @!P4 IMAD.IADD R37, R37, 0x1, -R4 ;  /* 0x000000012525c824 */ /* 0x000fe200078e0a04 */
[----:B------:R-:W-:Y:S01]  /*2380*/  ISETP.GT.U32.AND P6, PT, R4, R39, PT ;  /* 0x000000270400720c */ /* 0x000fe20003fc4070 */
[----:B------:R-:W-:Y:S01]  /*2390*/  IMAD.HI.U32 R38, R5, R48, RZ ;  /* 0x0000003005267227 */ /* 0x000fe200078e00ff */
[----:B------:R-:W-:-:S03]  /*23a0*/  ISETP.GE.AND P4, PT, R105, RZ, PT ;  /* 0x000000ff6900720c */ /* 0x000fc60003f86270 */
[--C-:B------:R-:W-:Y:S01]  /*23b0*/  @!P1 IMAD.IADD R34, R34, 0x1, -R4.reuse ;  /* 0x0000000122229824 */ /* 0x100fe200078e0a04 */
[----:B------:R-:W-:Y:S01]  /*23c0*/  ISETP.GE.AND P1, PT, R40, RZ, PT ;  /* 0x000000ff2800720c */ /* 0x000fe20003f26270 */
[----:B------:R-:W-:Y:S01]  /*23d0*/  @!P0 IMAD.IADD R35, R35, 0x1, -R4 ;  /* 0x0000000123238824 */ /* 0x000fe200078e0a04 */
[----:B------:R-:W-:Y:S01]  /*23e0*/  ISETP.GE.AND P0, PT, R47, RZ, PT ;  /* 0x000000ff2f00720c */ /* 0x000fe20003f06270 */
[----:B------:R-:W-:Y:S01]  /*23f0*/  IMAD.MOV R47, RZ, RZ, -R38 ;  /* 0x000000ffff2f7224 */ /* 0x000fe200078e0a26 */
[----:B------:R-:W-:Y:S01]  /*2400*/  IABS R40, R45 ;  /* 0x0000002d00287213 */ /* 0x000fe20000000000 */
[----:B------:R-:W-:Y:S01]  /*2410*/  @!P3 IMAD.MOV R33, RZ, RZ, -R33 ;  /* 0x000000ffff21b224 */ /* 0x000fe200078e0a21 */
[C---:B------:R-:W-:Y:S01]  /*2420*/  ISETP.GT.U32.AND P3, PT, R4.reuse, R37, PT ;  /* 0x000000250400720c */ /* 0x040fe20003f64070 */
[----:B------:R-:W-:Y:S01]  /*2430*/  IMAD R38, R4, R47, R48 ;  /* 0x0000002f04267224 */ /* 0x000fe200078e0230 */
[----:B------:R-:W-:Y:S01]  /*2440*/  IABS R48, R46 ;  /* 0x0000002e00307213 */ /* 0x000fe20000000000 */
[----:B------:R-:W-:-:S02]  /*2450*/  IMAD.MOV.U32 R47, RZ, RZ, R40 ;  /* 0x000000ffff2f7224 */ /* 0x000fc400078e0028 */
[----:B------:R-:W-:Y:S01]  /*2460*/  @!P2 IMAD.MOV R32, RZ, RZ, -R32 ;  /* 0x000000ffff20a224 */ /* 0x000fe200078e0a20 */
[----:B------:R-:W-:Y:S01]  /*2470*/  ISETP.GE.AND P2, PT, R106, RZ, PT ;  /* 0x000000ff6a00720c */ /* 0x000fe20003f46270 */
[----:B------:R-:W-:Y:S01]  /*2480*/  @!P5 IMAD.IADD R36, R36, 0x1, -R4 ;  /* 0x000000012424d824 */ /* 0x000fe200078e0a04 */
[----:B------:R-:W-:Y:S01]  /*2490*/  ISETP.GE.AND P5, PT, R104, RZ, PT ;  /* 0x000000ff6800720c */ /* 0x000fe20003fa6270 */
[----:B------:R-:W-:Y:S01]  /*24a0*/  IMAD.HI.U32 R40, R5, R47, RZ ;  /* 0x0000002f05287227 */ /* 0x000fe200078e00ff */
[----:B------:R-:W-:Y:S02]  /*24b0*/  CS2R R104, SRZ ;  /* 0x0000000000687805 */ /* 0x000fe4000001ff00 */
[----:B------:R-:W-:Y:S01]  /*24c0*/  CS2R R106, SRZ ;  /* 0x00000000006a7805 */ /* 0x000fe2000001ff00 */
[----:B------:R-:W-:Y:S02]  /*24d0*/  IMAD.MOV R40, RZ, RZ, -R40 ;  /* 0x000000ffff287224 */ /* 0x000fe400078e0a28 */
[----:B------:R-:W-:Y:S01]  /*24e0*/  @!P1 IMAD.MOV R35, RZ, RZ, -R35 ;  /* 0x000000ffff239224 */ /* 0x000fe200078e0a23 */
[----:B------:R-:W-:Y:S01]  /*24f0*/  ISETP.GE.AND P1, PT, R43, RZ, PT ;  /* 0x000000ff2b00720c */ /* 0x000fe20003f26270 */
[--C-:B------:R-:W-:Y:S01]  /*2500*/  @!P3 IMAD.IADD R37, R37, 0x1, -R4.reuse ;  /* 0x000000012525b824 */ /* 0x100fe200078e0a04 */
[----:B------:R-:W-:Y:S01]  /*2510*/  IABS R43, R41 ;  /* 0x00000029002b7213 */ /* 0x000fe20000000000 */
[----:B------:R-:W-:Y:S01]  /*2520*/  @!P6 IMAD.IADD R39, R39, 0x1, -R4 ;  /* 0x000000012727e824 */ /* 0x000fe200078e0a04 */
[----:B------:R-:W-:Y:S01]  /*2530*/  ISETP.GE.AND P3, PT, R41, RZ, PT ;  /* 0x000000ff2900720c */ /* 0x000fe20003f66270 */
[C---:B------:R-:W-:Y:S01]  /*2540*/  IMAD R41, R4.reuse, R40, R47 ;  /* 0x0000002804297224 */ /* 0x040fe200078e022f */
[C---:B------:R-:W-:Y:S01]  /*2550*/  ISETP.GT.U32.AND P6, PT, R4.reuse, R38, PT ;  /* 0x000000260400720c */ /* 0x040fe20003fc4070 */
[----:B------:R-:W-:Y:S01]  /*2560*/  @!P2 IMAD.MOV R34, RZ, RZ, -R34 ;  /* 0x000000ffff22a224 */ /* 0x000fe200078e0a22 */
[C---:B------:R-:W-:Y:S01]  /*2570*/  ISETP.GT.U32.AND P2, PT, R4.reuse, R39, PT ;  /* 0x000000270400720c */ /* 0x040fe20003f44070 */
[----:B------:R-:W-:Y:S01]  /*2580*/  @!P5 IMAD.MOV R37, RZ, RZ, -R37 ;  /* 0x000000ffff25d224 */ /* 0x000fe200078e0a25 */
[----:B------:R-:W-:Y:S01]  /*2590*/  ISETP.GT.U32.AND P5, PT, R4, R41, PT ;  /* 0x000000290400720c */ /* 0x000fe20003fa4070 */
[----:B------:R-:W-:Y:S01]  /*25a0*/  @!P0 IMAD.MOV R36, RZ, RZ, -R36 ;  /* 0x000000ffff248224 */ /* 0x000fe200078e0a24 */
[----:B------:R-:W-:Y:S01]  /*25b0*/  ISETP.GE.AND P0, PT, R45, RZ, PT ;  /* 0x000000ff2d00720c */ /* 0x000fe20003f06270 */
[----:B------:R-:W-:Y:S01]  /*25c0*/  IMAD.HI.U32 R40, R5, R43, RZ ;  /* 0x0000002b05287227 */ /* 0x000fe200078e00ff */
[----:B------:R-:W-:-:S02]  /*25d0*/  IABS R45, R17 ;  /* 0x00000011002d7213 */ /* 0x000fc40000000000 */
[----:B------:R-:W-:Y:S01]  /*25e0*/  IABS R47, R42 ;  /* 0x0000002a002f7213 */ /* 0x000fe20000000000 */
[----:B------:R-:W-:Y:S02]  /*25f0*/  IMAD.MOV R40, RZ, RZ, -R40 ;  /* 0x000000ffff287224 */ /* 0x000fe400078e0a28 */
[--C-:B------:R-:W-:Y:S02]  /*2600*/  @!P6 IMAD.IADD R38, R38, 0x1, -R4.reuse ;  /* 0x000000012626e824 */ /* 0x100fe400078e0a04 */
[--C-:B------:R-:W-:Y:S01]  /*2610*/  @!P2 IMAD.IADD R39, R39, 0x1, -R4.reuse ;  /* 0x000000012727a824 */ /* 0x100fe200078e0a04 */
[----:B------:R-:W-:Y:S01]  /*2620*/  ISETP.GE.AND P2, PT, R17, RZ, PT ;  /* 0x000000ff1100720c */ /* 0x000fe20003f46270 */
[----:B------:R-:W-:Y:S01]  /*2630*/  @!P5 IMAD.IADD R41, R41, 0x1, -R4 ;  /* 0x000000012929d824 */ /* 0x000fe200078e0a04 */
[C---:B------:R-:W-:Y:S01]  /*2640*/  ISETP.GT.U32.AND P6, PT, R4.reuse, R38, PT ;  /* 0x000000260400720c */ /* 0x040fe20003fc4070 */
[----:B------:R-:W-:Y:S02]  /*2650*/  IMAD.MOV.U32 R17, RZ, RZ, R39 ;  /* 0x000000ffff117224 */ /* 0x000fe400078e0027 */
[----:B------:R-:W-:Y:S01]  /*2660*/  IMAD.HI.U32 R39, R5, R45, RZ ;  /* 0x0000002d05277227 */ /* 0x000fe200078e00ff */
[----:B------:R-:W-:-:S03]  /*2670*/  ISETP.GT.U32.AND P5, PT, R4, R41, PT ;  /* 0x000000290400720c */ /* 0x000fc60003fa4070 */
[----:B------:R-:W-:Y:S02]  /*2680*/  IMAD R40, R4, R40, R43 ;  /* 0x0000002804287224 */ /* 0x000fe400078e022b */
[----:B------:R-:W-:Y:S02]  /*2690*/  IMAD.MOV R43, RZ, RZ, -R39 ;  /* 0x000000ffff2b7224 */ /* 0x000fe400078e0a27 */
[----:B------:R-:W-:-:S04]  /*26a0*/  IMAD.HI.U32 R39, R5, R47, RZ ;  /* 0x0000002f05277227 */ /* 0x000fc800078e00ff */
[----:B------:R-:W-:Y:S01]  /*26b0*/  @!P4 IMAD.MOV R17, RZ, RZ, -R17 ;  /* 0x000000ffff11c224 */ /* 0x000fe200078e0a11 */
[----:B------:R-:W-:Y:S01]  /*26c0*/  ISETP.GE.AND P4, PT, R42, RZ, PT ;  /* 0x000000ff2a00720c */ /* 0x000fe20003f86270 */
[----:B------:R-:W-:Y:S02]  /*26d0*/  IMAD R43, R4, R43, R45 ;  /* 0x0000002b042b7224 */ /* 0x000fe400078e022d */
[----:B------:R-:W-:-:S04]  /*26e0*/  IMAD.HI.U32 R42, R5, R48, RZ ;  /* 0x00000030052a7227 */ /* 0x000fc800078e00ff */
[----:B------:R-:W-:Y:S02]  /*26f0*/  IMAD.MOV R45, RZ, RZ, -R39 ;  /* 0x000000ffff2d7224 */ /* 0x000fe400078e0a27 */
[----:B------:R-:W-:-:S04]  /*2700*/  IMAD.HI.U32 R39, R5, R50, RZ ;  /* 0x0000003205277227 */ /* 0x000fc800078e00ff */
[----:B------:R-:W-:Y:S01]  /*2710*/  IMAD.MOV R49, RZ, RZ, -R42 ;  /* 0x000000ffff317224 */ /* 0x000fe200078e0a2a */
[----:B------:R-:W-:Y:S01]  /*2720*/  IABS R42, R102 ;  /* 0x00000066002a7213 */ /* 0x000fe20000000000 */
[----:B------:R-:W-:Y:S01]  /*2730*/  @!P5 IMAD.IADD R41, R41, 0x1, -R4 ;  /* 0x000000012929d824 */ /* 0x000fe200078e0a04 */
[C---:B------:R-:W-:Y:S01]  /*2740*/  ISETP.GT.U32.AND P5, PT, R4.reuse, R43, PT ;  /* 0x0000002b0400720c */ /* 0x040fe20003fa4070 */
[----:B------:R-:W-:Y:S02]  /*2750*/  IMAD.MOV R39, RZ, RZ, -R39 ;  /* 0x000000ffff277224 */ /* 0x000fe400078e0a27 */
[C---:B------:R-:W-:Y:S02]  /*2760*/  IMAD R45, R4.reuse, R45, R47 ;  /* 0x0000002d042d7224 */ /* 0x040fe400078e022f */
[C---:B------:R-:W-:Y:S02]  /*2770*/  IMAD R47, R4.reuse, R49, R48 ;  /* 0x00000031042f7224 */ /* 0x040fe400078e0230 */
[----:B------:R-:W-:-:S02]  /*2780*/  IMAD R49, R4, R39, R50 ;  /* 0x0000002704317224 */ /* 0x000fc400078e0232 */
[----:B------:R-:W-:Y:S02]  /*2790*/  IMAD.MOV.U32 R39, RZ, RZ, R41 ;  /* 0x000000ffff277224 */ /* 0x000fe400078e0029 */
[----:B------:R-:W-:Y:S01]  /*27a0*/  @!P6 IMAD.IADD R38, R38, 0x1, -R4 ;  /* 0x000000012626e824 */ /* 0x000fe200078e0a04 */
[C---:B------:R-:W-:Y:S01]  /*27b0*/  ISETP.GT.U32.AND P6, PT, R4.reuse, R40, PT ;  /* 0x000000280400720c */ /* 0x040fe20003fc4070 */
[----:B------:R-:W-:Y:S01]  /*27c0*/  @!P0 IMAD.MOV R39, RZ, RZ, -R39 ;  /* 0x000000ffff278224 */ /* 0x000fe200078e0a27 */
[C---:B------:R-:W-:Y:S01]  /*27d0*/  ISETP.GT.U32.AND P0, PT, R4.reuse, R47, PT ;  /* 0x0000002f0400720c */ /* 0x040fe20003f04070 */
[----:B------:R-:W-:Y:S01]  /*27e0*/  @!P1 IMAD.MOV R38, RZ, RZ, -R38 ;  /* 0x000000ffff269224 */ /* 0x000fe200078e0a26 */
[C---:B------:R-:W-:Y:S01]  /*27f0*/  ISETP.GT.U32.AND P1, PT, R4.reuse, R45, PT ;  /* 0x0000002d0400720c */ /* 0x040fe20003f24070 */
[----:B------:R-:W-:Y:S01]  /*2800*/  @!P5 IMAD.IADD R43, R43, 0x1, -R4 ;  /* 0x000000012b2bd824 */ /* 0x000fe200078e0a04 */
[----:B------:R-:W-:Y:S01]  /*2810*/  ISETP.GT.U32.AND P5, PT, R4, R49, PT ;  /* 0x000000310400720c */ /* 0x000fe20003fa4070 */
[----:B------:R-:W-:-:S02]  /*2820*/  IMAD.MOV.U32 R48, RZ, RZ, R42 ;  /* 0x000000ffff307224 */ /* 0x000fc400078e002a */
[----:B-----5:R-:W-:Y:S02]  /*2830*/  IMAD R2, R2, UR12, RZ ;  /* 0x0000000c02027c24 */ /* 0x020fe4000f8e02ff */
[----:B------:R-:W-:-:S04]  /*2840*/  IMAD.HI.U32 R42, R5, R48, RZ ;  /* 0x00000030052a7227 */ /* 0x000fc800078e00ff */
[--C-:B------:R-:W-:Y:S02]  /*2850*/  @!P0 IMAD.IADD R47, R47, 0x1, -R4.reuse ;  /* 0x000000012f2f8824 */ /* 0x100fe400078e0a04 */
[--C-:B------:R-:W-:Y:S02]  /*2860*/  @!P6 IMAD.IADD R40, R40, 0x1, -R4.reuse ;  /* 0x000000012828e824 */ /* 0x100fe400078e0a04 */
[--C-:B------:R-:W-:Y:S01]  /*2870*/  @!P1 IMAD.IADD R45, R45, 0x1, -R4.reuse ;  /* 0x000000012d2d9824 */ /* 0x100fe200078e0a04 */
[C---:B------:R-:W-:Y:S01]  /*2880*/  ISETP.GT.U32.AND P1, PT, R4.reuse, R43, PT ;  /* 0x0000002b0400720c */ /* 0x040fe20003f24070 */
[----:B------:R-:W-:Y:S01]  /*2890*/  @!P5 IMAD.IADD R49, R49, 0x1, -R4 ;  /* 0x000000013131d824 */ /* 0x000fe200078e0a04 */
[C---:B------:R-:W-:Y:S01]  /*28a0*/  ISETP.GT.U32.AND P5, PT, R4.reuse, R47, PT ;  /* 0x0000002f0400720c */ /* 0x040fe20003fa4070 */
[----:B------:R-:W-:Y:S01]  /*28b0*/  IMAD.MOV R41, RZ, RZ, -R42 ;  /* 0x000000ffff297224 */ /* 0x000fe200078e0a2a */
[C---:B------:R-:W-:Y:S01]  /*28c0*/  ISETP.GT.U32.AND P6, PT, R4.reuse, R40, PT ;  /* 0x000000280400720c */ /* 0x040fe20003fc4070 */
[----:B------:R-:W-:Y:S01]  /*28d0*/  IMAD.HI.U32 R42, R5, R51, RZ ;  /* 0x00000033052a7227 */ /* 0x000fe200078e00ff */
[----:B------:R-:W-:-:S03]  /*28e0*/  ISETP.GT.U32.AND P0, PT, R4, R45, PT ;  /* 0x0000002d0400720c */ /* 0x000fc60003f04070 */
[----:B------:R-:W-:Y:S02]  /*28f0*/  IMAD.MOV R42, RZ, RZ, -R42 ;  /* 0x000000ffff2a7224 */ /* 0x000fe400078e0a2a */
[C---:B------:R-:W-:Y:S01]  /*2900*/  IMAD R41, R4.reuse, R41, R48 ;  /* 0x0000002904297224 */ /* 0x040fe200078e0230 */
[----:B------:R-:W-:Y:S01]  /*2910*/  IABS R48, R73 ;  /* 0x0000004900307213 */ /* 0x000fe20000000000 */
[C---:B------:R-:W-:Y:S02]  /*2920*/  IMAD R51, R4.reuse, R42, R51 ;  /* 0x0000002a04337224 */ /* 0x040fe400078e0233 */
[----:B------:R-:W-:Y:S02]  /*2930*/  @!P5 IMAD.IADD R47, R47, 0x1, -R4 ;  /* 0x000000012f2fd824 */ /* 0x000fe400078e0a04 */
[----:B------:R-:W-:Y:S01]  /*2940*/  IMAD.HI.U32 R42, R5, R53, RZ ;  /* 0x00000035052a7227 */ /* 0x000fe200078e00ff */
[----:B------:R-:W-:-:S03]  /*2950*/  ISETP.GT.U32.AND P5, PT, R4, R51, PT ;  /* 0x000000330400720c */ /* 0x000fc60003fa4070 */
[--C-:B------:R-:W-:Y:S01]  /*2960*/  @!P1 IMAD.IADD R43, R43, 0x1, -R4.reuse ;  /* 0x000000012b2b9824 */ /* 0x100fe200078e0a04 */
[----:B------:R-:W-:Y:S01]  /*2970*/  ISETP.GT.U32.AND P1, PT, R4, R41, PT ;  /* 0x000000290400720c */ /* 0x000fe20003f24070 */
[--C-:B------:R-:W-:Y:S01]  /*2980*/  @!P6 IMAD.IADD R40, R40, 0x1, -R4.reuse ;  /* 0x000000012828e824 */ /* 0x100fe200078e0a04 */
[----:B------:R-:W-:Y:S01]  /*2990*/  ISETP.GE.AND P6, PT, R46, RZ, PT ;  /* 0x000000ff2e00720c */ /* 0x000fe20003fc6270 */
[----:B------:R-:W-:Y:S01]  /*29a0*/  @!P0 IMAD.IADD R45, R45, 0x1, -R4 ;  /* 0x000000012d2d8824 */ /* 0x000fe200078e0a04 */
[----:B------:R-:W-:Y:S01]  /*29b0*/  ISETP.GE.AND P0, PT, R44, RZ, PT ;  /* 0x000000ff2c00720c */ /* 0x000fe20003f06270 */
[----:B------:R-:W-:-:S04]  /*29c0*/  IMAD.HI.U32 R44, R5, R55, RZ ;  /* 0x00000037052c7227 */ /* 0x000fc800078e00ff */
[----:B------:R-:W-:Y:S02]  /*29d0*/  IMAD.MOV R42, RZ, RZ, -R42 ;  /* 0x000000ffff2a7224 */ /* 0x000fe400078e0a2a */
[----:B------:R-:W-:Y:S02]  /*29e0*/  IMAD.MOV R44, RZ, RZ, -R44 ;  /* 0x000000ffff2c7224 */ /* 0x000fe400078e0a2c */
[C---:B------:R-:W-:Y:S02]  /*29f0*/  IMAD R53, R4.reuse, R42, R53 ;  /* 0x0000002a04357224 */ /* 0x040fe400078e0235 */
[----:B------:R-:W-:Y:S01]  /*2a00*/  @!P3 IMAD.MOV R40, RZ, RZ, -R40 ;  /* 0x000000ffff28b224 */ /* 0x000fe200078e0a28 */
[C---:B------:R-:W-:Y:S01]  /*2a10*/  ISETP.GT.U32.AND P3, PT, R4.reuse, R49, PT ;  /* 0x000000310400720c */ /* 0x040fe20003f64070 */
[C---:B------:R-:W-:Y:S02]  /*2a20*/  IMAD R55, R4.reuse, R44, R55 ;  /* 0x0000002c04377224 */ /* 0x040fe400078e0237 */
[--C-:B------:R-:W-:Y:S01]  /*2a30*/  @!P5 IMAD.IADD R51, R51, 0x1, -R4.reuse ;  /* 0x000000013333d824 */ /* 0x100fe200078e0a04 */
[C---:B------:R-:W-:Y:S01]  /*2a40*/  ISETP.GT.U32.AND P5, PT, R4.reuse, R53, PT ;  /* 0x000000350400720c */ /* 0x040fe20003fa4070 */
[----:B------:R-:W-:Y:S01]  /*2a50*/  @!P1 IMAD.IADD R41, R41, 0x1, -R4 ;  /* 0x0000000129299824 */ /* 0x000fe200078e0a04 */
[----:B------:R-:W-:Y:S01]  /*2a60*/  ISETP.GE.AND P1, PT, R103, RZ, PT ;  /* 0x000000ff6700720c */ /* 0x000fe20003f26270 */
[----:B------:R-:W-:Y:S01]  /*2a70*/  @!P6 IMAD.MOV R47, RZ, RZ, -R47 ;  /* 0x000000ffff2fe224 */ /* 0x000fe200078e0a2f */
[C---:B------:R-:W-:Y:S01]  /*2a80*/  ISETP.GT.U32.AND P6, PT, R4.reuse, R55, PT ;  /* 0x000000370400720c */ /* 0x040fe20003fc4070 */
[----:B------:R-:W-:Y:S01]  /*2a90*/  @!P2 IMAD.MOV R43, RZ, RZ, -R43 ;  /* 0x000000ffff2ba224 */ /* 0x000fe200078e0a2b */
[----:B------:R-:W-:Y:S01]  /*2aa0*/  ISETP.GT.U32.AND P2, PT, R4, R41, PT ;  /* 0x000000290400720c */ /* 0x000fe20003f44070 */
[----:B------:R-:W-:-:S04]  /*2ab0*/  IMAD.HI.U32 R46, R5, R57, RZ ;  /* 0x00000039052e7227 */ /* 0x000fc800078e00ff */
[----:B------:R-:W-:Y:S01]  /*2ac0*/  @!P3 IMAD.IADD R49, R49, 0x1, -R4 ;  /* 0x000000013131b824 */ /* 0x000fe200078e0a04 */
[----:B------:R-:W-:Y:S01]  /*2ad0*/  ISETP.GE.AND P3, PT, R102, RZ, PT ;  /* 0x000000ff6600720c */ /* 0x000fe20003f66270 */
[----:B------:R-:W-:Y:S01]  /*2ae0*/  IMAD.MOV R46, RZ, RZ, -R46 ;  /* 0x000000ffff2e7224 */ /* 0x000fe200078e0a2e */
[----:B------:R-:W-:Y:S01]  /*2af0*/  CS2R R102, SRZ ;  /* 0x0000000000667805 */ /* 0x000fe2000001ff00 */
[--C-:B------:R-:W-:Y:S01]  /*2b00*/  @!P5 IMAD.IADD R53, R53, 0x1, -R4.reuse ;  /* 0x000000013535d824 */ /* 0x100fe200078e0a04 */
[----:B------:R-:W-:Y:S01]  /*2b10*/  ISETP.GE.AND P5, PT, R99, RZ, PT ;  /* 0x000000ff6300720c */ /* 0x000fe20003fa6270 */
[C---:B------:R-:W-:Y:S01]  /*2b20*/  IMAD R57, R4.reuse, R46, R57 ;  /* 0x0000002e04397224 */ /* 0x040fe200078e0239 */
[----:B------:R-:W-:Y:S01]  /*2b30*/  IABS R99, R92 ;  /* 0x0000005c00637213 */ /* 0x000fe20000000000 */
[----:B------:R-:W-:Y:S01]  /*2b40*/  @!P6 IMAD.IADD R55, R55, 0x1, -R4 ;  /* 0x000000013737e824 */ /* 0x000fe200078e0a04 */
[----:B------:R-:W-:Y:S01]  /*2b50*/  ISETP.GT.U32.AND P6, PT, R4, R53, PT ;  /* 0x000000350400720c */ /* 0x000fe20003fc4070 */
[----:B------:R-:W-:-:S04]  /*2b60*/  IMAD.HI.U32 R42, R5, R59, RZ ;  /* 0x0000003b052a7227 */ /* 0x000fc800078e00ff */
[----:B------:R-:W-:Y:S01]  /*2b70*/  @!P2 IMAD.IADD R41, R41, 0x1, -R4 ;  /* 0x000000012929a824 */ /* 0x000fe200078e0a04 */
[----:B------:R-:W-:Y:S01]  /*2b80*/  ISETP.GT.U32.AND P2, PT, R4, R57, PT ;  /* 0x000000390400720c */ /* 0x000fe20003f44070 */
[----:B------:R-:W-:Y:S02]  /*2b90*/  IMAD.MOV R44, RZ, RZ, -R42 ;  /* 0x000000ffff2c7224 */ /* 0x000fe400078e0a2a */
[----:B------:R-:W-:-:S04]  /*2ba0*/  IMAD.HI.U32 R42, R5, R61, RZ ;  /* 0x0000003d052a7227 */ /* 0x000fc800078e00ff */
[----:B------:R-:W-:Y:S01]  /*2bb0*/  @!P3 IMAD.MOV R41, RZ, RZ, -R41 ;  /* 0x000000ffff29b224 */ /* 0x000fe200078e0a29 */
[C---:B------:R-:W-:Y:S01]  /*2bc0*/  ISETP.GT.U32.AND P3, PT, R4.reuse, R55, PT ;  /* 0x000000370400720c */ /* 0x040fe20003f64070 */
[C---:B------:R-:W-:Y:S02]  /*2bd0*/  IMAD R59, R4.reuse, R44, R59 ;  /* 0x0000002c043b7224 */ /* 0x040fe400078e023b */
[----:B------:R-:W-:Y:S02]  /*2be0*/  IMAD.MOV R42, RZ, RZ, -R42 ;  /* 0x000000ffff2a7224 */ /* 0x000fe400078e0a2a */
[----:B------:R-:W-:Y:S01]  /*2bf0*/  @!P6 IMAD.IADD R53, R53, 0x1, -R4 ;  /* 0x000000013535e824 */ /* 0x000fe200078e0a04 */
[C---:B------:R-:W-:Y:S01]  /*2c00*/  ISETP.GT.U32.AND P6, PT, R4.reuse, R59, PT ;  /* 0x0000003b0400720c */ /* 0x040fe20003fc4070 */
[----:B------:R-:W-:Y:S02]  /*2c10*/  IMAD R61, R4, R42, R61 ;  /* 0x0000002a043d7224 */ /* 0x000fe400078e023d */
[----:B------:R-:W-:-:S04]  /*2c20*/  IMAD.HI.U32 R42, R5, R63, RZ ;  /* 0x0000003f052a7227 */ /* 0x000fc800078e00ff */
[----:B------:R-:W-:Y:S02]  /*2c30*/  @!P2 IMAD.IADD R57, R57, 0x1, -R4 ;  /* 0x000000013939a824 */ /* 0x000fe400078e0a04 */
[----:B------:R-:W-:Y:S02]  /*2c40*/  IMAD.MOV R42, RZ, RZ, -R42 ;  /* 0x000000ffff2a7224 */ /* 0x000fe400078e0a2a */
[----:B------:R-:W-:Y:S01]  /*2c50*/  @!P4 IMAD.MOV R45, RZ, RZ, -R45 ;  /* 0x000000ffff2dc224 */ /* 0x000fe200078e0a2d */
[C---:B------:R-:W-:Y:S01]  /*2c60*/  ISETP.GT.U32.AND P4, PT, R4.reuse, R51, PT ;  /* 0x000000330400720c */ /* 0x040fe20003f84070 */
[----:B------:R-:W-:Y:S01]  /*2c70*/  @!P3 IMAD.IADD R55, R55, 0x1, -R4 ;  /* 0x000000013737b824 */ /* 0x000fe200078e0a04 */
[C---:B------:R-:W-:Y:S01]  /*2c80*/  ISETP.GT.U32.AND P2, PT, R4.reuse, R57, PT ;  /* 0x000000390400720c */ /* 0x040fe20003f44070 */
[C---:B------:R-:W-:Y:S01]  /*2c90*/  IMAD R63, R4.reuse, R42, R63 ;  /* 0x0000002a043f7224 */ /* 0x040fe200078e023f */
[----:B------:R-:W-:Y:S01]  /*2ca0*/  ISETP.GT.U32.AND P3, PT, R4, R61, PT ;  /* 0x0000003d0400720c */ /* 0x000fe20003f64070 */
[----:B------:R-:W-:Y:S01]  /*2cb0*/  @!P0 IMAD.MOV R49, RZ, RZ, -R49 ;  /* 0x000000ffff318224 */ /* 0x000fe200078e0a31 */
[----:B------:R-:W-:Y:S01]  /*2cc0*/  ISETP.GE.AND P0, PT, R101, RZ, PT ;  /* 0x000000ff6500720c */ /* 0x000fe20003f06270 */
[----:B------:R-:W-:Y:S01]  /*2cd0*/  IMAD.HI.U32 R44, R5, R67, RZ ;  /* 0x00000043052c7227 */ /* 0x000fe200078e00ff */
[----:B------:R-:W-:-:S03]  /*2ce0*/  IABS R101, R78 ;  /* 0x0000004e00657213 */ /* 0x000fc60000000000 */
[----:B------:R-:W-:Y:S01]  /*2cf0*/  @!P6 IMAD.IADD R59, R59, 0x1, -R4 ;  /* 0x000000013b3be824 */ /* 0x000fe200078e0a04 */
[----:B------:R-:W-:Y:S01]  /*2d00*/  ISETP.GT.U32.AND P6, PT, R4, R63, PT ;  /* 0x0000003f0400720c */ /* 0x000fe20003fc4070 */
[----:B------:R-:W-:Y:S02]  /*2d10*/  IMAD.MOV R44, RZ, RZ, -R44 ;  /* 0x000000ffff2c7224 */ /* 0x000fe400078e0a2c */
[--C-:B------:R-:W-:Y:S01]  /*2d20*/  @!P4 IMAD.IADD R51, R51, 0x1, -R4.reuse ;  /* 0x000000013333c824 */ /* 0x100fe200078e0a04 */
[----:B------:R-:W-:Y:S01]  /*2d30*/  ISETP.GE.AND P4, PT, R100, RZ, PT ;  /* 0x000000ff6400720c */ /* 0x000fe20003f86270 */
[--C-:B------:R-:W-:Y:S01]  /*2d40*/  @!P2 IMAD.IADD R57, R57, 0x1, -R4.reuse ;  /* 0x000000013939a824 */ /* 0x100fe200078e0a04 */
[----:B------:R-:W-:Y:S01]  /*2d50*/  ISETP.GE.AND P2, PT, R98, RZ, PT ;  /* 0x000000ff6200720c */ /* 0x000fe20003f46270 */
[----:B------:R-:W-:Y:S01]  /*2d60*/  @!P3 IMAD.IADD R61, R61, 0x1, -R4 ;  /* 0x000000013d3db824 */ /* 0x000fe200078e0a04 */
[----:B------:R-:W-:Y:S01]  /*2d70*/  ISETP.GE.AND P3, PT, R69, RZ, PT ;  /* 0x000000ff4500720c */ /* 0x000fe20003f66270 */
[----:B------:R-:W-:-:S02]  /*2d80*/  IMAD R67, R4, R44, R67 ;  /* 0x0000002c04437224 */ /* 0x000fc400078e0243 */
[----:B------:R-:W-:-:S04]  /*2d90*/  IMAD.HI.U32 R42, R5, R65, RZ ;  /* 0x00000041052a7227 */ /* 0x000fc800078e00ff */
[----:B------:R-:W-:Y:S01]  /*2da0*/  @!P1 IMAD.MOV R51, RZ, RZ, -R51 ;  /* 0x000000ffff339224 */ /* 0x000fe200078e0a33 */
[C---:B------:R-:W-:Y:S01]  /*2db0*/  ISETP.GT.U32.AND P1, PT, R4.reuse, R59, PT ;  /* 0x0000003b0400720c */ /* 0x040fe20003f24070 */
[----:B------:R-:W-:Y:S01]  /*2dc0*/  @!P0 IMAD.MOV R53, RZ, RZ, -R53 ;  /* 0x000000ffff358224 */ /* 0x000fe200078e0a35 */
[C---:B------:R-:W-:Y:S01]  /*2dd0*/  ISETP.GT.U32.AND P0, PT, R4.reuse, R61, PT ;  /* 0x0000003d0400720c */ /* 0x040fe20003f04070 */
[----:B------:R-:W-:Y:S01]  /*2de0*/  @!P5 IMAD.MOV R57, RZ, RZ, -R57 ;  /* 0x000000ffff39d224 */ /* 0x000fe200078e0a39 */
[----:B------:R-:W-:Y:S01]  /*2df0*/  ISETP.GT.U32.AND P5, PT, R4, R67, PT ;  /* 0x000000430400720c */ /* 0x000fe20003fa4070 */
[----:B------:R-:W-:Y:S02]  /*2e00*/  IMAD.MOV R42, RZ, RZ, -R42 ;  /* 0x000000ffff2a7224 */ /* 0x000fe400078e0a2a */
[----:B------:R-:W-:Y:S02]  /*2e10*/  @!P6 IMAD.IADD R63, R63, 0x1, -R4 ;  /* 0x000000013f3fe824 */ /* 0x000fe400078e0a04 */
[----:B------:R-:W-:-:S03]  /*2e20*/  IMAD.HI.U32 R46, R5, R48, RZ ;  /* 0x00000030052e7227 */ /* 0x000fc600078e00ff */
[C---:B------:R-:W-:Y:S01]  /*2e30*/  ISETP.GT.U32.AND P6, PT, R4.reuse, R63, PT ;  /* 0x0000003f0400720c */ /* 0x040fe20003fc4070 */
[C---:B------:R-:W-:Y:S02]  /*2e40*/  IMAD R65, R4.reuse, R42, R65 ;  /* 0x0000002a04417224 */ /* 0x040fe400078e0241 */
[----:B------:R-:W-:Y:S01]  /*2e50*/  IMAD.MOV R81, RZ, RZ, -R46 ;  /* 0x000000ffff517224 */ /* 0x000fe200078e0a2e */
[----:B------:R-:W-:Y:S01]  /*2e60*/  IABS R46, R94 ;  /* 0x0000005e002e7213 */ /* 0x000fe20000000000 */
[----:B------:R-:W-:Y:S01]  /*2e70*/  @!P4 IMAD.MOV R55, RZ, RZ, -R55 ;  /* 0x000000ffff37c224 */ /* 0x000fe200078e0a37 */
[C---:B------:R-:W-:Y:S01]  /*2e80*/  ISETP.GT.U32.AND P4, PT, R4.reuse, R65, PT ;  /* 0x000000410400720c */ /* 0x040fe20003f84070 */
[C---:B------:R-:W-:Y:S01]  /*2e90*/  IMAD R69, R4.reuse, R81, R48 ;  /* 0x0000005104457224 */ /* 0x040fe200078e0230 */
[----:B------:R-:W-:Y:S01]  /*2ea0*/  IABS R48, R95 ;  /* 0x0000005f00307213 */ /* 0x000fe20000000000 */
[--C-:B------:R-:W-:Y:S02]  /*2eb0*/  @!P1 IMAD.IADD R59, R59, 0x1, -R4.reuse ;  /* 0x000000013b3b9824 */ /* 0x100fe400078e0a04 */
[--C-:B------:R-:W-:Y:S01]  /*2ec0*/  @!P0 IMAD.IADD R61, R61, 0x1, -R4.reuse ;  /* 0x000000013d3d8824 */ /* 0x100fe200078e0a04 */
[----:B------:R-:W-:Y:S01]  /*2ed0*/  ISETP.GE.AND P0, PT, R97, RZ, PT ;  /* 0x000000ff6100720c */ /* 0x000fe20003f06270 */
[----:B------:R-:W-:Y:S01]  /*2ee0*/  @!P5 IMAD.IADD R67, R67, 0x1, -R4 ;  /* 0x000000014343d824 */ /* 0x000fe200078e0a04 */
[----:B------:R-:W-:Y:S01]  /*2ef0*/  ISETP.GT.U32.AND P1, PT, R4, R69, PT ;  /* 0x000000450400720c */ /* 0x000fe20003f24070 */
[----:B------:R-:W-:Y:S01]  /*2f00*/  IMAD.HI.U32 R42, R5, R46, RZ ;  /* 0x0000002e052a7227 */ /* 0x000fe200078e00ff */
[----:B------:R-:W-:-:S03]  /*2f10*/  IABS R97, R93 ;  /* 0x0000005d00617213 */ /* 0x000fc60000000000 */
[----:B------:R-:W-:Y:S01]  /*2f20*/  @!P2 IMAD.MOV R59, RZ, RZ, -R59 ;  /* 0x000000ffff3ba224 */ /* 0x000fe200078e0a3b */
[----:B------:R-:W-:Y:S01]  /*2f30*/  ISETP.GT.U32.AND P2, PT, R4, R67, PT ;  /* 0x000000430400720c */ /* 0x000fe20003f44070 */
[----:B------:R-:W-:Y:S02]  /*2f40*/  IMAD.MOV R81, RZ, RZ, -R42 ;  /* 0x000000ffff517224 */ /* 0x000fe400078e0a2a */
[----:B------:R-:W-:-:S04]  /*2f50*/  IMAD.HI.U32 R44, R5, R48, RZ ;  /* 0x00000030052c7227 */ /* 0x000fc800078e00ff */
[----:B------:R-:W-:Y:S01]  /*2f60*/  @!P6 IMAD.IADD R63, R63, 0x1, -R4 ;  /* 0x000000013f3fe824 */ /* 0x000fe200078e0a04 */
[----:B------:R-:W-:Y:S01]  /*2f70*/  ISETP.GE.AND P6, PT, R71, RZ, PT ;  /* 0x000000ff4700720c */ /* 0x000fe20003fc6270 */
[----:B------:R-:W-:Y:S01]  /*2f80*/  IMAD R71, R4, R81, R46 ;  /* 0x0000005104477224 */ /* 0x000fe200078e022e */
[----:B------:R-:W-:Y:S01]  /*2f90*/  IABS R46, R77 ;  /* 0x0000004d002e7213 */ /* 0x000fe20000000000 */
[----:B------:R-:W-:Y:S01]  /*2fa0*/  @!P4 IMAD.IADD R65, R65, 0x1, -R4 ;  /* 0x000000014141c824 */ /* 0x000fe200078e0a04 */
[----:B------:R-:W-:Y:S01]  /*2fb0*/  ISETP.GE.AND P4, PT, R96, RZ, PT ;  /* 0x000000ff6000720c */ /* 0x000fe20003f86270 */
[----:B------:R-:W-:Y:S02]  /*2fc0*/  IMAD.MOV R81, RZ, RZ, -R44 ;  /* 0x000000ffff517224 */ /* 0x000fe400078e0a2c */
[----:B------:R-:W-:Y:S01]  /*2fd0*/  @!P3 IMAD.MOV R61, RZ, RZ, -R61 ;  /* 0x000000ffff3db224 */ /* 0x000fe200078e0a3d */
[----:B------:R-:W-:Y:S01]  /*2fe0*/  ISETP.GE.AND P3, PT, R73, RZ, PT ;  /* 0x000000ff4900720c */ /* 0x000fe20003f66270 */
[----:B------:R-:W-:Y:S01]  /*2ff0*/  @!P0 IMAD.MOV R63, RZ, RZ, -R63 ;  /* 0x000000ffff3f8224 */ /* 0x000fe200078e0a3f */
[C---:B------:R-:W-:Y:S01]  /*3000*/  ISETP.GT.U32.AND P5, PT, R4.reuse, R65, PT ;  /* 0x000000410400720c */ /* 0x040fe20003fa4070 */
[C---:B------:R-:W-:Y:S01]  /*3010*/  IMAD R73, R4.reuse, R81, R48 ;  /* 0x0000005104497224 */ /* 0x040fe200078e0230 */
[C---:B------:R-:W-:Y:S01]  /*3020*/  ISETP.GT.U32.AND P0, PT, R4.reuse, R71, PT ;  /* 0x000000470400720c */ /* 0x040fe20003f04070 */
[----:B------:R-:W-:Y:S01]  /*3030*/  @!P2 IMAD.IADD R67, R67, 0x1, -R4 ;  /* 0x000000014343a824 */ /* 0x000fe200078e0a04 */
[----:B------:R-:W-:Y:S01]  /*3040*/  IABS R48, R75 ;  /* 0x0000004b00307213 */ /* 0x000fe20000000000 */
[----:B------:R-:W-:Y:S01]  /*3050*/  IMAD.HI.U32 R42, R5, R46, RZ ;  /* 0x0000002e052a7227 */ /* 0x000fe200078e00ff */
[----:B------:R-:W-:-:S02]  /*3060*/  ISETP.GT.U32.AND P2, PT, R4, R73, PT ;  /* 0x000000490400720c */ /* 0x000fc40003f44070 */
[----:B------:R-:W-:Y:S01]  /*3070*/  IABS R81, R16 ;  /* 0x0000001000517213 */ /* 0x000fe20000000000 */
[----:B------:R-:W-:-:S04]  /*3080*/  IMAD.HI.U32 R44, R5, R48, RZ ;  /* 0x00000030052c7227 */ /* 0x000fc800078e00ff */
[--C-:B------:R-:W-:Y:S01]  /*3090*/  @!P5 IMAD.IADD R65, R65, 0x1, -R4.reuse ;  /* 0x000000014141d824 */ /* 0x100fe200078e0a04 */
[----:B------:R-:W-:Y:S01]  /*30a0*/  ISETP.GE.AND P5, PT, R94, RZ, PT ;  /* 0x000000ff5e00720c */ /* 0x000fe20003fa6270 */
[--C-:B------:R-:W-:Y:S01]  /*30b0*/  @!P0 IMAD.IADD R71, R71, 0x1, -R4.reuse ;  /* 0x0000000147478824 */ /* 0x100fe200078e0a04 */
[----:B------:R-:W-:Y:S01]  /*30c0*/  ISETP.GE.AND P0, PT, R77, RZ, PT ;  /* 0x000000ff4d00720c */ /* 0x000fe20003f06270 */
[----:B------:R-:W-:Y:S02]  /*30d0*/  @!P6 IMAD.MOV R65, RZ, RZ, -R65 ;  /* 0x000000ffff41e224 */ /* 0x000fe400078e0a41 */
[----:B------:R-:W-:Y:S01]  /*30e0*/  @!P2 IMAD.IADD R73, R73, 0x1, -R4 ;  /* 0x000000014949a824 */ /* 0x000fe200078e0a04 */
[C---:B------:R-:W-:Y:S01]  /*30f0*/  ISETP.GT.U32.AND P6, PT, R4.reuse, R71, PT ;  /* 0x000000470400720c */ /* 0x040fe20003fc4070 */
[----:B------:R-:W-:Y:S02]  /*3100*/  IMAD.MOV R77, RZ, RZ, -R42 ;  /* 0x000000ffff4d7224 */ /* 0x000fe400078e0a2a */
[----:B------:R-:W-:Y:S01]  /*3110*/  @!P4 IMAD.MOV R67, RZ, RZ, -R67 ;  /* 0x000000ffff43c224 */ /* 0x000fe200078e0a43 */
[C---:B------:R-:W-:Y:S01]  /*3120*/  ISETP.GT.U32.AND P2, PT, R4.reuse, R73, PT ;  /* 0x000000490400720c */ /* 0x040fe20003f44070 */
[----:B------:R-:W-:Y:S01]  /*3130*/  @!P1 IMAD.IADD R69, R69, 0x1, -R4 ;  /* 0x0000000145459824 */ /* 0x000fe200078e0a04 */
[----:B------:R-:W-:Y:S01]  /*3140*/  ISETP.GE.AND P4, PT, R75, RZ, PT ;  /* 0x000000ff4b00720c */ /* 0x000fe20003f86270 */
[----:B------:R-:W-:-:S02]  /*3150*/  IMAD R75, R4, R77, R46 ;  /* 0x0000004d044b7224 */ /* 0x000fc400078e022e */
[----:B------:R-:W-:Y:S01]  /*3160*/  IMAD.MOV R77, RZ, RZ, -R44 ;  /* 0x000000ffff4d7224 */ /* 0x000fe200078e0a2c */
[----:B------:R-:W-:Y:S01]  /*3170*/  ISETP.GT.U32.AND P1, PT, R4, R69, PT ;  /* 0x000000450400720c */ /* 0x000fe20003f24070 */
[----:B------:R-:W-:-:S04]  /*3180*/  IMAD.HI.U32 R42, R5, R83, RZ ;  /* 0x00000053052a7227 */ /* 0x000fc800078e00ff */
[----:B------:R-:W-:Y:S01]  /*3190*/  @!P6 IMAD.IADD R71, R71, 0x1, -R4 ;  /* 0x000000014747e824 */ /* 0x000fe200078e0a04 */
[C---:B------:R-:W-:Y:S01]  /*31a0*/  ISETP.GT.U32.AND P6, PT, R4.reuse, R75, PT ;  /* 0x0000004b0400720c */ /* 0x040fe20003fc4070 */
[C---:B------:R-:W-:Y:S02]  /*31b0*/  IMAD R77, R4.reuse, R77, R48 ;  /* 0x0000004d044d7224 */ /* 0x040fe400078e0230 */
[----:B------:R-:W-:Y:S02]  /*31c0*/  @!P2 IMAD.IADD R73, R73, 0x1, -R4 ;  /* 0x000000014949a824 */ /* 0x000fe400078e0a04 */
[----:B------:R-:W-:Y:S01]  /*31d0*/  IMAD.MOV R42, RZ, RZ, -R42 ;  /* 0x000000ffff2a7224 */ /* 0x000fe200078e0a2a */
[C---:B------:R-:W-:Y:S01]  /*31e0*/  ISETP.GT.U32.AND P2, PT, R4.reuse, R77, PT ;  /* 0x0000004d0400720c */ /* 0x040fe20003f44070 */
[--C-:B------:R-:W-:Y:S01]  /*31f0*/  @!P1 IMAD.IADD R69, R69, 0x1, -R4.reuse ;  /* 0x0000000145459824 */ /* 0x100fe200078e0a04 */
[----:B------:R-:W-:Y:S01]  /*3200*/  ISETP.GE.AND P1, PT, R95, RZ, PT ;  /* 0x000000ff5f00720c */ /* 0x000fe20003f26270 */
[----:B------:R-:W-:Y:S01]  /*3210*/  IMAD R83, R4, R42, R83 ;  /* 0x0000002a04537224 */ /* 0x000fe200078e0253 */
[----:B------:R-:W-:Y:S01]  /*3220*/  IABS R95, R74 ;  /* 0x0000004a005f7213 */ /* 0x000fe20000000000 */
[----:B------:R-:W-:Y:S01]  /*3230*/  @!P3 IMAD.MOV R69, RZ, RZ, -R69 ;  /* 0x000000ffff45b224 */ /* 0x000fe200078e0a45 */
[----:B------:R-:W-:Y:S01]  /*3240*/  ISETP.GE.AND P3, PT, R16, RZ, PT ;  /* 0x000000ff1000720c */ /* 0x000fe20003f66270 */
[----:B------:R-:W-:-:S02]  /*3250*/  @!P6 IMAD.IADD R75, R75, 0x1, -R4 ;  /* 0x000000014b4be824 */ /* 0x000fc400078e0a04 */
[----:B------:R-:W-:-:S03]  /*3260*/  IMAD.HI.U32 R16, R5, R81, RZ ;  /* 0x0000005105107227 */ /* 0x000fc600078e00ff */
[C---:B------:R-:W-:Y:S01]  /*3270*/  ISETP.GT.U32.AND P6, PT, R4.reuse, R75, PT ;  /* 0x0000004b0400720c */ /* 0x040fe20003fc4070 */
[----:B------:R-:W-:Y:S02]  /*3280*/  @!P2 IMAD.IADD R77, R77, 0x1, -R4 ;  /* 0x000000014d4da824 */ /* 0x000fe400078e0a04 */
[----:B------:R-:W-:Y:S02]  /*3290*/  IMAD.MOV R46, RZ, RZ, -R16 ;  /* 0x000000ffff2e7224 */ /* 0x000fe400078e0a10 */
[----:B------:R-:W-:Y:S01]  /*32a0*/  IMAD.HI.U32 R16, R5, R85, RZ ;  /* 0x0000005505107227 */ /* 0x000fe200078e00ff */
[----:B------:R-:W-:-:S03]  /*32b0*/  ISETP.GT.U32.AND P2, PT, R4, R77, PT ;  /* 0x0000004d0400720c */ /* 0x000fc60003f44070 */
[----:B------:R-:W-:Y:S02]  /*32c0*/  IMAD R81, R4, R46, R81 ;  /* 0x0000002e04517224 */ /* 0x000fe400078e0251 */
[----:B------:R-:W-:-:S04]  /*32d0*/  IMAD.HI.U32 R44, R5, R87, RZ ;  /* 0x00000057052c7227 */ /* 0x000fc800078e00ff */
[----:B------:R-:W-:Y:S01]  /*32e0*/  @!P6 IMAD.IADD R75, R75, 0x1, -R4 ;  /* 0x000000014b4be824 */ /* 0x000fe200078e0a04 */
[C---:B------:R-:W-:Y:S01]  /*32f0*/  ISETP.GT.U32.AND P6, PT, R4.reuse, R81, PT ;  /* 0x000000510400720c */ /* 0x040fe20003fc4070 */
[----:B------:R-:W-:Y:S02]  /*3300*/  IMAD.MOV R16, RZ, RZ, -R16 ;  /* 0x000000ffff107224 */ /* 0x000fe400078e0a10 */
[----:B------:R-:W-:Y:S01]  /*3310*/  @!P2 IMAD.IADD R77, R77, 0x1, -R4 ;  /* 0x000000014d4da824 */ /* 0x000fe200078e0a04 */
[C---:B------:R-:W-:Y:S01]  /*3320*/  ISETP.GT.U32.AND P2, PT, R4.reuse, R83, PT ;  /* 0x000000530400720c */ /* 0x040fe20003f44070 */
[----:B------:R-:W-:Y:S02]  /*3330*/  IMAD.MOV R44, RZ, RZ, -R44 ;  /* 0x000000ffff2c7224 */ /* 0x000fe400078e0a2c */
[C---:B------:R-:W-:Y:S02]  /*3340*/  IMAD R85, R4.reuse, R16, R85 ;  /* 0x0000001004557224 */ /* 0x040fe400078e0255 */
[----:B------:R-:W-:-:S02]  /*3350*/  IMAD R87, R4, R44, R87 ;  /* 0x0000002c04577224 */ /* 0x000fc400078e0257 */
[----:B------:R-:W-:-:S04]  /*3360*/  IMAD.HI.U32 R16, R5, R89, RZ ;  /* 0x0000005905107227 */ /* 0x000fc800078e00ff */
[--C-:B------:R-:W-:Y:S01]  /*3370*/  @!P6 IMAD.IADD R81, R81, 0x1, -R4.reuse ;  /* 0x000000015151e824 */ /* 0x100fe200078e0a04 */
[C---:B------:R-:W-:Y:S01]  /*3380*/  ISETP.GT.U32.AND P6, PT, R4.reuse, R85, PT ;  /* 0x000000550400720c */ /* 0x040fe20003fc4070 */
[----:B------:R-:W-:Y:S01]  /*3390*/  @!P2 IMAD.IADD R83, R83, 0x1, -R4 ;  /* 0x000000015353a824 */ /* 0x000fe200078e0a04 */
[----:B------:R-:W-:Y:S01]  /*33a0*/  ISETP.GT.U32.AND P2, PT, R4, R87, PT ;  /* 0x000000570400720c */ /* 0x000fe20003f44070 */
[----:B------:R-:W-:-:S04]  /*33b0*/  IMAD.HI.U32 R42, R5, R91, RZ ;  /* 0x0000005b052a7227 */ /* 0x000fc800078e00ff */
[----:B------:R-:W-:Y:S02]  /*33c0*/  IMAD.MOV R16, RZ, RZ, -R16 ;  /* 0x000000ffff107224 */ /* 0x000fe400078e0a10 */
[----:B------:R-:W-:Y:S02]  /*33d0*/  IMAD.MOV R42, RZ, RZ, -R42 ;  /* 0x000000ffff2a7224 */ /* 0x000fe400078e0a2a */
[C---:B------:R-:W-:Y:S02]  /*33e0*/  IMAD R89, R4.reuse, R16, R89 ;  /* 0x0000001004597224 */ /* 0x040fe400078e0259 */
[C---:B------:R-:W-:Y:S02]  /*33f0*/  IMAD R91, R4.reuse, R42, R91 ;  /* 0x0000002a045b7224 */ /* 0x040fe400078e025b */
[--C-:B------:R-:W-:Y:S01]  /*3400*/  @!P6 IMAD.IADD R85, R85, 0x1, -R4.reuse ;  /* 0x000000015555e824 */ /* 0x100fe200078e0a04 */
[C---:B------:R-:W-:Y:S01]  /*3410*/  ISETP.GT.U32.AND P6, PT, R4.reuse, R89, PT ;  /* 0x000000590400720c */ /* 0x040fe20003fc4070 */
[----:B------:R-:W-:Y:S01]  /*3420*/  @!P2 IMAD.IADD R87, R87, 0x1, -R4 ;  /* 0x000000015757a824 */ /* 0x000fe200078e0a04 */
[C---:B------:R-:W-:Y:S01]  /*3430*/  ISETP.GT.U32.AND P2, PT, R4.reuse, R91, PT ;  /* 0x0000005b0400720c */ /* 0x040fe20003f44070 */
[----:B------:R-:W-:Y:S01]  /*3440*/  @!P1 IMAD.MOV R73, RZ, RZ, -R73 ;  /* 0x000000ffff499224 */ /* 0x000fe200078e0a49 */
[----:B------:R-:W-:Y:S01]  /*3450*/  ISETP.GT.U32.AND P1, PT, R4, R83, PT ;  /* 0x000000530400720c */ /* 0x000fe20003f24070 */
[----:B------:R-:W-:-:S04]  /*3460*/  IMAD.HI.U32 R42, R5, R97, RZ ;  /* 0x00000061052a7227 */ /* 0x000fc800078e00ff */
[----:B------:R-:W-:-:S04]  /*3470*/  IMAD.HI.U32 R16, R5, R95, RZ ;  /* 0x0000005f05107227 */ /* 0x000fc800078e00ff */
[----:B------:R-:W-:Y:S01]  /*3480*/  @!P5 IMAD.MOV R71, RZ, RZ, -R71 ;  /* 0x000000ffff47d224 */ /* 0x000fe200078e0a47 */
[C---:B------:R-:W-:Y:S01]  /*3490*/  ISETP.GT.U32.AND P5, PT, R4.reuse, R81, PT ;  /* 0x000000510400720c */ /* 0x040fe20003fa4070 */
[----:B------:R-:W-:Y:S02]  /*34a0*/  IMAD.MOV R42, RZ, RZ, -R42 ;  /* 0x000000ffff2a7224 */ /* 0x000fe400078e0a2a */
[----:B------:R-:W-:Y:S02]  /*34b0*/  IMAD.MOV R16, RZ, RZ, -R16 ;  /* 0x000000ffff107224 */ /* 0x000fe400078e0a10 */
[C---:B------:R-:W-:Y:S01]  /*34c0*/  IMAD R97, R4.reuse, R42, R97 ;  /* 0x0000002a04617224 */ /* 0x040fe200078e0261 */
[----:B------:R-:W-:Y:S01]  /*34d0*/  IABS R42, R252 ;  /* 0x000000fc002a7213 */ /* 0x000fe20000000000 */
[----:B------:R-:W-:Y:S01]  /*34e0*/  @!P6 IMAD.IADD R89, R89, 0x1, -R4 ;  /* 0x000000015959e824 */ /* 0x000fe200078e0a04 */
[C---:B------:R-:W-:Y:S01]  /*34f0*/  ISETP.GT.U32.AND P6, PT, R4.reuse, R85, PT ;  /* 0x000000550400720c */ /* 0x040fe20003fc4070 */
[----:B------:R-:W-:Y:S01]  /*3500*/  @!P0 IMAD.MOV R75, RZ, RZ, -R75 ;  /* 0x000000ffff4b8224 */ /* 0x000fe200078e0a4b */
[C---:B------:R-:W-:Y:S01]  /*3510*/  ISETP.GT.U32.AND P0, PT, R4.reuse, R87, PT ;  /* 0x000000570400720c */ /* 0x040fe20003f04070 */
[----:B------:R-:W-:-:S02]  /*3520*/  IMAD R95, R4, R16, R95 ;  /* 0x00000010045f7224 */ /* 0x000fc400078e025f */
[----:B------:R-:W-:-:S04]  /*3530*/  IMAD.HI.U32 R44, R5, R99, RZ ;  /* 0x00000063052c7227 */ /* 0x000fc800078e00ff */
[----:B------:R-:W-:-:S04]  /*3540*/  IMAD.HI.U32 R16, R5, R101, RZ ;  /* 0x0000006505107227 */ /* 0x000fc800078e00ff */
[--C-:B------:R-:W-:Y:S01]  /*3550*/  @!P2 IMAD.IADD R91, R91, 0x1, -R4.reuse ;  /* 0x000000015b5ba824 */ /* 0x100fe200078e0a04 */
[C---:B------:R-:W-:Y:S01]  /*3560*/  ISETP.GT.U32.AND P2, PT, R4.reuse, R89, PT ;  /* 0x000000590400720c */ /* 0x040fe20003f44070 */
[----:B------:R-:W-:Y:S01]  /*3570*/  @!P1 IMAD.IADD R83, R83, 0x1, -R4 ;  /* 0x0000000153539824 */ /* 0x000fe200078e0a04 */
[----:B------:R-:W-:Y:S01]  /*3580*/  ISETP.GT.U32.AND P1, PT, R4, R97, PT ;  /* 0x000000610400720c */ /* 0x000fe20003f24070 */
[----:B------:R-:W-:Y:S02]  /*3590*/  IMAD.MOV R44, RZ, RZ, -R44 ;  /* 0x000000ffff2c7224 */ /* 0x000fe400078e0a2c */
[----:B------:R-:W-:Y:S02]  /*35a0*/  IMAD.MOV R16, RZ, RZ, -R16 ;  /* 0x000000ffff107224 */ /* 0x000fe400078e0a10 */
[----:B------:R-:W-:-:S04]  /*35b0*/  IMAD.HI.U32 R5, R5, R42, RZ ;  /* 0x0000002a05057227 */ /* 0x000fc800078e00ff */
[--C-:B------:R-:W-:Y:S01]  /*35c0*/  @!P5 IMAD.IADD R81, R81, 0x1, -R4.reuse ;  /* 0x000000015151d824 */ /* 0x100fe200078e0a04 */
[C---:B------:R-:W-:Y:S01]  /*35d0*/  ISETP.GT.U32.AND P5, PT, R4.reuse, R95, PT ;  /* 0x0000005f0400720c */ /* 0x040fe20003fa4070 */
[C---:B------:R-:W-:Y:S02]  /*35e0*/  IMAD R99, R4.reuse, R44, R99 ;  /* 0x0000002c04637224 */ /* 0x040fe400078e0263 */
[C---:B------:R-:W-:Y:S02]  /*35f0*/  IMAD R101, R4.reuse, R16, R101 ;  /* 0x0000001004657224 */ /* 0x040fe400078e0265 */
[----:B------:R-:W-:Y:S02]  /*3600*/  IMAD.MOV R5, RZ, RZ, -R5 ;  /* 0x000000ffff057224 */ /* 0x000fe400078e0a05 */
[--C-:B------:R-:W-:Y:S01]  /*3610*/  @!P6 IMAD.IADD R85, R85, 0x1, -R4.reuse ;  /* 0x000000015555e824 */ /* 0x100fe200078e0a04 */
[C---:B------:R-:W-:Y:S01]  /*3620*/  ISETP.GT.U32.AND P6, PT, R4.reuse, R99, PT ;  /* 0x000000630400720c */ /* 0x040fe20003fc4070 */
[----:B------:R-:W-:Y:S01]  /*3630*/  @!P0 IMAD.IADD R87, R87, 0x1, -R4 ;  /* 0x0000000157578824 */ /* 0x000fe200078e0a04 */
[C---:B------:R-:W-:Y:S01]  /*3640*/  ISETP.GT.U32.AND P0, PT, R4.reuse, R101, PT ;  /* 0x000000650400720c */ /* 0x040fe20003f04070 */
[----:B------:R-:W-:-:S02]  /*3650*/  IMAD R5, R4, R5, R42 ;  /* 0x0000000504057224 */ /* 0x000fc400078e022a */
[----:B------:R-:W-:Y:S01]  /*3660*/  @!P4 IMAD.MOV R77, RZ, RZ, -R77 ;  /* 0x000000ffff4dc224 */ /* 0x000fe200078e0a4d */
[C---:B------:R-:W-:Y:S01]  /*3670*/  ISETP.GT.U32.AND P4, PT, R4.reuse, R91, PT ;  /* 0x0000005b0400720c */ /* 0x040fe20003f84070 */
[--C-:B------:R-:W-:Y:S01]  /*3680*/  @!P2 IMAD.IADD R89, R89, 0x1, -R4.reuse ;  /* 0x000000015959a824 */ /* 0x100fe200078e0a04 */
[----:B------:R-:W-:Y:S01]  /*3690*/  ISETP.GE.AND P2, PT, R79, RZ, PT ;  /* 0x000000ff4f00720c */ /* 0x000fe20003f46270 */
[--C-:B------:R-:W-:Y:S01]  /*36a0*/  @!P1 IMAD.IADD R97, R97, 0x1, -R4.reuse ;  /* 0x0000000161619824 */ /* 0x100fe200078e0a04 */
[----:B------:R-:W-:Y:S01]  /*36b0*/  ISETP.GT.U32.AND P1, PT, R4, R5, PT ;  /* 0x000000050400720c */ /* 0x000fe20003f24070 */
[--C-:B------:R-:W-:Y:S01]  /*36c0*/  @!P5 IMAD.IADD R95, R95, 0x1, -R4.reuse ;  /* 0x000000015f5fd824 */ /* 0x100fe200078e0a04 */
[----:B------:R-:W-:Y:S01]  /*36d0*/  ISETP.GE.AND P5, PT, R70, RZ, PT ;  /* 0x000000ff4600720c */ /* 0x000fe20003fa6270 */
[--C-:B------:R-:W-:Y:S01]  /*36e0*/  @!P6 IMAD.IADD R99, R99, 0x1, -R4.reuse ;  /* 0x000000016363e824 */ /* 0x100fe200078e0a04 */
[----:B------:R-:W-:Y:S01]  /*36f0*/  ISETP.GE.AND P6, PT, R72, RZ, PT ;  /* 0x000000ff4800720c */ /* 0x000fe20003fc6270 */
[--C-:B------:R-:W-:Y:S01]  /*3700*/  @!P0 IMAD.IADD R101, R101, 0x1, -R4.reuse ;  /* 0x0000000165658824 */ /* 0x100fe200078e0a04 */
[C---:B------:R-:W-:Y:S01]  /*3710*/  ISETP.GT.U32.AND P0, PT, R4.reuse, R95, PT ;  /* 0x0000005f0400720c */ /* 0x040fe20003f04070 */
[----:B------:R-:W-:Y:S01]  /*3720*/  @!P3 IMAD.MOV R81, RZ, RZ, -R81 ;  /* 0x000000ffff51b224 */ /* 0x000fe200078e0a51 */
[----:B------:R-:W-:Y:S01]  /*3730*/  ISETP.GT.U32.AND P3, PT, R4, R99, PT ;  /* 0x000000630400720c */ /* 0x000fe20003f64070 */
[--C-:B------:R-:W-:Y:S01]  /*3740*/  @!P4 IMAD.IADD R91, R91, 0x1, -R4.reuse ;  /* 0x000000015b5bc824 */ /* 0x100fe200078e0a04 */
[----:B------:R-:W-:Y:S01]  /*3750*/  ISETP.GE.AND P4, PT, R68, RZ, PT ;  /* 0x000000ff4400720c */ /* 0x000fe20003f86270 */
[----:B------:R-:W-:Y:S01]  /*3760*/  @!P2 IMAD.MOV R83, RZ, RZ, -R83 ;  /* 0x000000ffff53a224 */ /* 0x000fe200078e0a53 */
[C---:B------:R-:W-:Y:S01]  /*3770*/  ISETP.GT.U32.AND P2, PT, R4.reuse, R97, PT ;  /* 0x000000610400720c */ /* 0x040fe20003f44070 */
[----:B------:R-:W-:Y:S01]  /*3780*/  @!P1 IMAD.IADD R5, R5, 0x1, -R4 ;  /* 0x0000000105059824 */ /* 0x000fe200078e0a04 */
[----:B------:R-:W-:Y:S01]  /*3790*/  ISETP.GT.U32.AND P1, PT, R4, R101, PT ;  /* 0x000000650400720c */ /* 0x000fe20003f24070 */
[----:B------:R-:W-:-:S02]  /*37a0*/  @!P5 IMAD.MOV R87, RZ, RZ, -R87 ;  /* 0x000000ffff57d224 */ /* 0x000fc400078e0a57 */
[----:B------:R-:W-:Y:S01]  /*37b0*/  @!P6 IMAD.MOV R89, RZ, RZ, -R89 ;  /* 0x000000ffff59e224 */ /* 0x000fe200078e0a59 */
[----:B------:R-:W-:Y:S01]  /*37c0*/  ISETP.GT.U32.AND P5, PT, R4, R5, PT ;  /* 0x000000050400720c */ /* 0x000fe20003fa4070 */
[--C-:B------:R-:W-:Y:S01]  /*37d0*/  @!P0 IMAD.IADD R95, R95, 0x1, -R4.reuse ;  /* 0x000000015f5f8824 */ /* 0x100fe200078e0a04 */
[----:B------:R-:W-:Y:S01]  /*37e0*/  ISETP.GE.AND P0, PT, R74, RZ, PT ;  /* 0x000000ff4a00720c */ /* 0x000fe20003f06270 */
[--C-:B------:R-:W-:Y:S01]  /*37f0*/  @!P3 IMAD.IADD R99, R99, 0x1, -R4.reuse ;  /* 0x000000016363b824 */ /* 0x100fe200078e0a04 */
[----:B------:R-:W-:Y:S01]  /*3800*/  ISETP.GE.AND P3, PT, R92, RZ, PT ;  /* 0x000000ff5c00720c */ /* 0x000fe20003f66270 */
[----:B------:R-:W-:Y:S01]  /*3810*/  @!P4 IMAD.MOV R85, RZ, RZ, -R85 ;  /* 0x000000ffff55c224 */ /* 0x000fe200078e0a55 */
[----:B------:R-:W-:Y:S01]  /*3820*/  ISETP.GE.AND P4, PT, R76, RZ, PT ;  /* 0x000000ff4c00720c */ /* 0x000fe20003f86270 */
[--C-:B------:R-:W-:Y:S01]  /*3830*/  @!P2 IMAD.IADD R97, R97, 0x1, -R4.reuse ;  /* 0x000000016161a824 */ /* 0x100fe200078e0a04 */
[----:B------:R-:W-:Y:S01]  /*3840*/  ISETP.GE.AND P2, PT, R93, RZ, PT ;  /* 0x000000ff5d00720c */ /* 0x000fe20003f46270 */
[--C-:B------:R-:W-:Y:S01]  /*3850*/  @!P1 IMAD.IADD R101, R101, 0x1, -R4.reuse ;  /* 0x0000000165659824 */ /* 0x100fe200078e0a04 */
[----:B------:R-:W-:Y:S01]  /*3860*/  ISETP.GE.AND P1, PT, R78, RZ, PT ;  /* 0x000000ff4e00720c */ /* 0x000fe20003f26270 */
[----:B------:R-:W-:Y:S01]  /*3870*/  IMAD R0, R0, UR12, RZ ;  /* 0x0000000c00007c24 */ /* 0x000fe2000f8e02ff */
[----:B------:R-:W-:Y:S01]  /*3880*/  ISETP.GE.AND P6, PT, R252, RZ, PT ;  /* 0x000000fffc00720c */ /* 0x000fe20003fc6270 */
[----:B------:R-:W-:Y:S01]  /*3890*/  @!P5 IMAD.IADD R5, R5, 0x1, -R4 ;  /* 0x000000010505d824 */ /* 0x000fe200078e0a04 */
[----:B------:R-:W-:Y:S01]  /*38a0*/  ISETP.NE.AND P5, PT, R3, RZ, PT ;  /* 0x000000ff0300720c */ /* 0x000fe20003fa5270 */
[----:B------:R-:W-:Y:S01]  /*38b0*/  @!P0 IMAD.MOV R95, RZ, RZ, -R95 ;  /* 0x000000ffff5f8224 */ /* 0x000fe200078e0a5f */
[----:B------:R-:W-:Y:S01]  /*38c0*/  LOP3.LUT R3, RZ, R3, RZ, 0x33, !PT ;  /* 0x00000003ff037212 */ /* 0x000fe200078e33ff */
[----:B------:R-:W-:Y:S01]  /*38d0*/  @!P3 IMAD.MOV R99, RZ, RZ, -R99 ;  /* 0x000000ffff63b224 */ /* 0x000fe200078e0a63 */
[----:B------:R-:W-:Y:S01]  /*38e0*/  CS2R R78, SRZ ;  /* 0x00000000004e7805 */ /* 0x000fe2000001ff00 */
[----:B------:R-:W-:Y:S01]  /*38f0*/  @!P4 IMAD.MOV R91, RZ, RZ, -R91 ;  /* 0x000000ffff5bc224 */ /* 0x000fe200078e0a5b */
[C---:B------:R-:W-:Y:S01]  /*3900*/  SEL R6, R3.reuse, R6, !P5 ;  /* 0x0000000603067207 */ /* 0x040fe20006800000 */
[----:B------:R-:W-:Y:S01]  /*3910*/  @!P2 IMAD.MOV R97, RZ, RZ, -R97 ;  /* 0x000000ffff61a224 */ /* 0x000fe200078e0a61 */
[C---:B------:R-:W-:Y:S01]  /*3920*/  SEL R7, R3.reuse, R7, !P5 ;  /* 0x0000000703077207 */ /* 0x040fe20006800000 */
[----:B------:R-:W-:Y:S01]  /*3930*/  @!P1 IMAD.MOV R101, RZ, RZ, -R101 ;  /* 0x000000ffff659224 */ /* 0x000fe200078e0a65 */
[C---:B------:R-:W-:Y:S01]  /*3940*/  SEL R8, R3.reuse, R8, !P5 ;  /* 0x0000000803087207 */ /* 0x040fe20006800000 */
[----:B------:R-:W-:Y:S01]  /*3950*/  @!P6 IMAD.MOV R5, RZ, RZ, -R5 ;  /* 0x000000ffff05e224 */ /* 0x000fe200078e0a05 */
[C---:B------:R-:W-:Y:S01]  /*3960*/  SEL R9, R3.reuse, R9, !P5 ;  /* 0x0000000903097207 */ /* 0x040fe20006800000 */
[----:B------:R-:W-:Y:S01]  /*3970*/  IMAD R6, R6, UR9, RZ ;  /* 0x0000000906067c24 */ /* 0x000fe2000f8e02ff */
[----:B------:R-:W-:Y:S01]  /*3980*/  SEL R10, R3, R10, !P5 ;  /* 0x0000000a030a7207 */ /* 0x000fe20006800000 */
[----:B------:R-:W-:Y:S01]  /*3990*/  IMAD R7, R7, UR9, RZ ;  /* 0x0000000907077c24 */ /* 0x000fe2000f8e02ff */
        /* <DEDUP_REMOVED lines=118> */
[-C--:B------:R-:W-:Y:S01]  /*4100*/  LEA R16, P6, R6, R246.reuse, 0x1 ;  /* 0x000000f606107211 */ /* 0x080fe200078c08ff */
[----:B------:R-:W-:Y:S01]  /*4110*/  IMAD R99, R99, UR9, RZ ;  /* 0x0000000963637c24 */ /* 0x000fe2000f8e02ff */
[-C--:B------:R-:W-:Y:S01]  /*4120*/  LEA R4, P5, R7, R246.reuse, 0x1 ;  /* 0x000000f607047211 */ /* 0x080fe200078a08ff */
[----:B------:R-:W-:Y:S01]  /*4130*/  IMAD R101, R101, UR9, RZ ;  /* 0x0000000965657c24 */ /* 0x000fe2000f8e02ff */
[----:B------:R-:W-:Y:S01]  /*4140*/  LEA R5, P3, R8, R246, 0x1 ;  /* 0x000000f608057211 */ /* 0x000fe200078608ff */
[----:B------:R2:W-:Y:S01]  /*4150*/  STL [R1+0x148], R16 ;  /* 0x0001481001007387 */ /* 0x0005e20000100800 */
[----:B------:R-:W-:Y:S01]  /*4160*/  IMAD R3, R3, UR9, RZ ;  /* 0x0000000903037c24 */ /* 0x000fe2000f8e02ff */
[----:B------:R-:W-:-:S02]  /*4170*/  CS2R R92, SRZ ;  /* 0x00000000005c7805 */ /* 0x000fc4000001ff00 */
[----:B------:R4:W-:Y:S04]  /*4180*/  STL [R1+0x14c], R4 ;  /* 0x00014c0401007387 */ /* 0x0009e80000100800 */
[----:B------:R5:W-:Y:S01]  /*4190*/  STL [R1+0x150], R5 ;  /* 0x0001500501007387 */ /* 0x000be20000100800 */
[-C--:B--2---:R-:W-:Y:S02]  /*41a0*/  LEA R16, P2, R9, R246.reuse, 0x1 ;  /* 0x000000f609107211 */ /* 0x084fe400078408ff */
[----:B----4-:R-:W-:-:S03]  /*41b0*/  LEA R4, P1, R10, R246, 0x1 ;  /* 0x000000f60a047211 */ /* 0x010fc600078208ff */
[----:B------:R2:W-:Y:S01]  /*41c0*/  STL [R1+0x154], R16 ;  /* 0x0001541001007387 */ /* 0x0005e20000100800 */
[----:B-----5:R-:W-:-:S03]  /*41d0*/  LEA R5, P0, R11, R246, 0x1 ;  /* 0x000000f60b057211 */ /* 0x020fc600078008ff */
[----:B------:R4:W-:Y:S01]  /*41e0*/  STL [R1+0x158], R4 ;  /* 0x0001580401007387 */ /* 0x0009e20000100800 */
[-C--:B------:R-:W-:Y:S02]  /*41f0*/  LEA.HI.X.SX32 R250, R10, R247.reuse, 0x1, P1 ;  /* 0x000000f70afa7211 */ /* 0x080fe400008f0eff */
[-C--:B------:R-:W-:Y:S01]  /*4200*/  LEA.HI.X.SX32 R248, R11, R247.reuse, 0x1, P0 ;  /* 0x000000f70bf87211 */ /* 0x080fe200000f0eff */
[----:B------:R5:W-:Y:S01]  /*4210*/  STL [R1+0x15c], R5 ;  /* 0x00015c0501007387 */ /* 0x000be20000100800 */
[----:B--2---:R-:W-:Y:S02]  /*4220*/  LEA R16, P4, R12, R246, 0x1 ;  /* 0x000000f60c107211 */ /* 0x004fe400078808ff */
[----:B----4-:R-:W-:-:S03]  /*4230*/  LEA.HI.X.SX32 R4, R6, R247, 0x1, P6 ;  /* 0x000000f706047211 */ /* 0x010fc600030f0eff */
[----:B------:R-:W-:Y:S01]  /*4240*/  STL [R1+0x160], R16 ;  /* 0x0001601001007387 */ /* 0x000fe20000100800 */
[----:B------:R-:W-:Y:S02]  /*4250*/  LEA.HI.X.SX32 R6, R7, R247, 0x1, P5 ;  /* 0x000000f707067211 */ /* 0x000fe400028f0eff */
[-C--:B-----5:R-:W-:Y:S01]  /*4260*/  LEA R5, P6, R13, R246.reuse, 0x1 ;  /* 0x000000f60d057211 */ /* 0x0a0fe200078c08ff */
[----:B------:R2:W-:Y:S04]  /*4270*/  STL [R1+0x80], R4 ;  /* 0x0000800401007387 */ /* 0x0005e80000100800 */
[----:B------:R4:W-:Y:S04]  /*4280*/  STL [R1+0x164], R5 ;  /* 0x0001640501007387 */ /* 0x0009e80000100800 */
[----:B------:R5:W-:Y:S01]  /*4290*/  STL [R1+0x84], R6 ;  /* 0x0000840601007387 */ /* 0x000be20000100800 */
[----:B--2---:R-:W-:-:S02]  /*42a0*/  LEA R4, P5, R14, R246, 0x1 ;  /* 0x000000f60e047211 */ /* 0x004fc400078a08ff */
[----:B----4-:R-:W-:-:S03]  /*42b0*/  LEA.HI.X.SX32 R5, R8, R247, 0x1, P3 ;  /* 0x000000f708057211 */ /* 0x010fc600018f0eff */
[----:B------:R2:W-:Y:S01]  /*42c0*/  STL [R1+0x168], R4 ;  /* 0x0001680401007387 */ /* 0x0005e20000100800 */
[----:B-----5:R-:W-:-:S03]  /*42d0*/  LEA R6, P3, R15, R246, 0x1 ;  /* 0x000000f60f067211 */ /* 0x020fc600078608ff */
[----:B------:R4:W-:Y:S04]  /*42e0*/  STL [R1+0x88], R5 ;  /* 0x0000880501007387 */ /* 0x0009e80000100800 */
[----:B------:R5:W-:Y:S01]  /*42f0*/  STL [R1+0x16c], R6 ;  /* 0x00016c0601007387 */ /* 0x000be20000100800 */
[----:B--2---:R-:W-:Y:S02]  /*4300*/  LEA.HI.X.SX32 R4, R9, R247, 0x1, P2 ;  /* 0x000000f709047211 */ /* 0x004fe400010f0eff */
[----:B----4-:R-:W-:-:S03]  /*4310*/  LEA R5, P2, R18, R246, 0x1 ;  /* 0x000000f612057211 */ /* 0x010fc600078408ff */
[----:B------:R2:W-:Y:S01]  /*4320*/  STL [R1+0x8c], R4 ;  /* 0x00008c0401007387 */ /* 0x0005e20000100800 */
[----:B-----5:R-:W-:-:S03]  /*4330*/  LEA R6, P0, R20, R246, 0x1 ;  /* 0x000000f614067211 */ /* 0x020fc600078008ff */
[----:B------:R-:W-:Y:S01]  /*4340*/  STL [R1+0x170], R5 ;  /* 0x0001700501007387 */ /* 0x000fe20000100800 */
[----:B--2---:R-:W-:-:S05]  /*4350*/  LEA R4, P1, R19, R246, 0x1 ;  /* 0x000000f613047211 */ /* 0x004fca00078208ff */
[----:B------:R2:W-:Y:S04]  /*4360*/  STL [R1+0x174], R4 ;  /* 0x0001740401007387 */ /* 0x0005e80000100800 */
[----:B------:R4:W-:Y:S01]  /*4370*/  STL [R1+0x178], R6 ;  /* 0x0001780601007387 */ /* 0x0009e20000100800 */
[-C--:B--2---:R-:W-:Y:S02]  /*4380*/  LEA.HI.X.SX32 R4, R12, R247.reuse, 0x1, P4 ;  /* 0x000000f70c047211 */ /* 0x084fe400020f0eff */
[-C--:B------:R-:W-:Y:S02]  /*4390*/  LEA R5, P4, R21, R246.reuse, 0x1 ;  /* 0x000000f615057211 */ /* 0x080fe400078808ff */
[----:B----4-:R-:W-:Y:S01]  /*43a0*/  LEA.HI.X.SX32 R6, R13, R247, 0x1, P6 ;  /* 0x000000f70d067211 */ /* 0x010fe200030f0eff */
[----:B------:R2:W-:Y:S04]  /*43b0*/  STL [R1+0x90], R4 ;  /* 0x0000900401007387 */ /* 0x0005e80000100800 */
[----:B------:R4:W-:Y:S04]  /*43c0*/  STL [R1+0x17c], R5 ;  /* 0x00017c0501007387 */ /* 0x0009e80000100800 */
[----:B------:R5:W-:Y:S01]  /*43d0*/  STL [R1+0x94], R6 ;  /* 0x0000940601007387 */ /* 0x000be20000100800 */
[----:B--2---:R-:W-:-:S02]  /*43e0*/  LEA R4, P6, R22, R246, 0x1 ;  /* 0x000000f616047211 */ /* 0x004fc400078c08ff */
[----:B----4-:R-:W-:-:S03]  /*43f0*/  LEA.HI.X.SX32 R5, R14, R247, 0x1, P5 ;  /* 0x000000f70e057211 */ /* 0x010fc600028f0eff */
[----:B------:R2:W-:Y:S01]  /*4400*/  STL [R1], R4 ;  /* 0x0000000401007387 */ /* 0x0005e20000100800 */
[----:B-----5:R-:W-:-:S03]  /*4410*/  LEA R6, P5, R23, R246, 0x1 ;  /* 0x000000f617067211 */ /* 0x020fc600078a08ff */
[----:B------:R4:W-:Y:S04]  /*4420*/  STL [R1+0x98], R5 ;  /* 0x0000980501007387 */ /* 0x0009e80000100800 */
[----:B------:R5:W-:Y:S01]  /*4430*/  STL [R1+0x4], R6 ;  /* 0x0000040601007387 */ /* 0x000be20000100800 */
[----:B--2---:R-:W-:Y:S02]  /*4440*/  LEA.HI.X.SX32 R4, R15, R247, 0x1, P3 ;  /* 0x000000f70f047211 */ /* 0x004fe400018f0eff */
[----:B----4-:R-:W-:-:S03]  /*4450*/  LEA R5, P3, R24, R246, 0x1 ;  /* 0x000000f618057211 */ /* 0x010fc600078608ff */
[----:B------:R2:W-:Y:S01]  /*4460*/  STL [R1+0x9c], R4 ;  /* 0x00009c0401007387 */ /* 0x0005e20000100800 */
[----:B-----5:R-:W-:-:S03]  /*4470*/  LEA.HI.X.SX32 R6, R18, R247, 0x1, P2 ;  /* 0x000000f712067211 */ /* 0x020fc600010f0eff */
[----:B------:R4:W-:Y:S04]  /*4480*/  STL [R1+0x8], R5 ;  /* 0x0000080501007387 */ /* 0x0009e80000100800 */
[----:B------:R5:W-:Y:S01]  /*4490*/  STL [R1+0xa0], R6 ;  /* 0x0000a00601007387 */ /* 0x000be20000100800 */
[----:B--2---:R-:W-:Y:S02]  /*44a0*/  LEA R4, P2, R25, R246, 0x1 ;  /* 0x000000f619047211 */ /* 0x004fe400078408ff */
        /* <DEDUP_REMOVED lines=74> */
[----:B------:R-:W-:Y:S02]  /*4950*/  CS2R R36, SRZ ;  /* 0x0000000000247805 */ /* 0x000fe4000001ff00 */
[-C--:B-----5:R-:W-:Y:S01]  /*4960*/  LEA R6, P5, R47, R246.reuse, 0x1 ;  /* 0x000000f62f067211 */ /* 0x0a0fe200078a08ff */
        /* <DEDUP_REMOVED lines=19> */
[----:B------:R4:W-:Y:S01]  /*4aa0*/  STL [R1+0x180], R5 ;  /* 0x0001800501007387 */ /* 0x0009e20000100800 */
[----:B------:R-:W-:-:S03]  /*4ab0*/  CS2R R42, SRZ ;  /* 0x00000000002a7805 */ /* 0x000fc6000001ff00 */
[----:B------:R5:W-:Y:S01]  /*4ac0*/  STL [R1+0x100], R6 ;  /* 0x0001000601007387 */ /* 0x000be20000100800 */
[----:B--2---:R-:W-:Y:S02]  /*4ad0*/  LEA R4, P4, R55, R246, 0x1 ;  /* 0x000000f637047211 */ /* 0x004fe400078808ff */
[----:B----4-:R-:W-:-:S03]  /*4ae0*/  LEA.HI.X.SX32 R5, R45, R247, 0x1, P6 ;  /* 0x000000f72d057211 */ /* 0x010fc600030f0eff */
[----:B------:R2:W-:Y:S01]  /*4af0*/  STL [R1+0x184], R4 ;  /* 0x0001840401007387 */ /* 0x0005e20000100800 */
[----:B------:R-:W-:Y:S02]  /*4b00*/  CS2R R44, SRZ ;  /* 0x00000000002c7805 */ /* 0x000fe4000001ff00 */
[----:B-----5:R-:W-:Y:S01]  /*4b10*/  LEA R6, P6, R57, R246, 0x1 ;  /* 0x000000f639067211 */ /* 0x020fe200078c08ff */
[----:B------:R4:W-:Y:S04]  /*4b20*/  STL [R1+0x104], R5 ;  /* 0x0001040501007387 */ /* 0x0009e80000100800 */
[----:B------:R5:W-:Y:S01]  /*4b30*/  STL [R1+0x188], R6 ;  /* 0x0001880601007387 */ /* 0x000be20000100800 */
[----:B--2---:R-:W-:Y:S02]  /*4b40*/  LEA.HI.X.SX32 R4, R47, R247, 0x1, P5 ;  /* 0x000000f72f047211 */ /* 0x004fe400028f0eff */
[----:B------:R-:W-:-:S02]  /*4b50*/  CS2R R46, SRZ ;  /* 0x00000000002e7805 */ /* 0x000fc4000001ff00 */
[----:B----4-:R-:W-:Y:S01]  /*4b60*/  LEA R5, P5, R59, R246, 0x1 ;  /* 0x000000f63b057211 */ /* 0x010fe200078a08ff */
[----:B------:R2:W-:Y:S01]  /*4b70*/  STL [R1+0x108], R4 ;  /* 0x0001080401007387 */ /* 0x0005e20000100800 */
[----:B-----5:R-:W-:-:S03]  /*4b80*/  LEA.HI.X.SX32 R6, R49, R247, 0x1, P3 ;  /* 0x000000f731067211 */ /* 0x020fc600018f0eff */
[----:B------:R4:W-:Y:S01]  /*4b90*/  STL [R1+0x18c], R5 ;  /* 0x00018c0501007387 */ /* 0x0009e20000100800 */
[-C--:B------:R-:W-:Y:S02]  /*4ba0*/  LEA.HI.X.SX32 R207, R59, R247.reuse, 0x1, P5 ;  /* 0x000000f73bcf7211 */ /* 0x080fe400028f0eff */
[----:B------:R-:W-:Y:S02]  /*4bb0*/  CS2R R58, SRZ ;  /* 0x00000000003a7805 */ /* 0x000fe4000001ff00 */
[----:B------:R-:W-:Y:S01]  /*4bc0*/  CS2R R48, SRZ ;  /* 0x0000000000307805 */ /* 0x000fe2000001ff00 */
[----:B------:R5:W-:Y:S01]  /*4bd0*/  STL [R1+0x10c], R6 ;  /* 0x00010c0601007387 */ /* 0x000be20000100800 */
[----:B--2---:R-:W-:Y:S02]  /*4be0*/  LEA R4, P3, R61, R246, 0x1 ;  /* 0x000000f63d047211 */ /* 0x004fe400078608ff */
[----:B----4-:R-:W-:-:S03]  /*4bf0*/  LEA.HI.X.SX32 R5, R41, R247, 0x1, P2 ;  /* 0x000000f729057211 */ /* 0x010fc600010f0eff */
[----:B------:R2:W-:Y:S01]  /*4c00*/  STL [R1+0x190], R4 ;  /* 0x0001900401007387 */ /* 0x0005e20000100800 */
[-C--:B------:R-:W-:Y:S02]  /*4c10*/  LEA.HI.X.SX32 R208, R61, R247.reuse, 0x1, P3 ;  /* 0x000000f73dd07211 */ /* 0x080fe400018f0eff */
[----:B------:R-:W-:Y:S02]  /*4c20*/  CS2R R60, SRZ ;  /* 0x00000000003c7805 */ /* 0x000fe4000001ff00 */
[C---:B-----5:R-:W-:Y:S01]  /*4c30*/  LEA R6, P2, R63.reuse, R246, 0x1 ;  /* 0x000000f63f067211 */ /* 0x060fe200078408ff */
[----:B------:R4:W-:Y:S01]  /*4c40*/  STL [R1+0x110], R5 ;  /* 0x0001100501007387 */ /* 0x0009e20000100800 */
[----:B------:R-:W-:Y:S02]  /*4c50*/  CS2R R40, SRZ ;  /* 0x0000000000287805 */ /* 0x000fe4000001ff00 */
[----:B------:R-:W-:Y:S01]  /*4c60*/  LEA.HI.X.SX32 R210, R63, R247, 0x1, P2 ;  /* 0x000000f73fd27211 */ /* 0x000fe200010f0eff */
[----:B------:R5:W-:Y:S01]  /*4c70*/  STL [R1+0x194], R6 ;  /* 0x0001940601007387 */ /* 0x000be20000100800 */
[----:B------:R-:W-:-:S02]  /*4c80*/  CS2R R62, SRZ ;  /* 0x00000000003e7805 */ /* 0x000fc4000001ff00 */
[-C--:B--2---:R-:W-:Y:S02]  /*4c90*/  LEA.HI.X.SX32 R4, R51, R247.reuse, 0x1, P1 ;  /* 0x000000f733047211 */ /* 0x084fe400008f0eff */
[----:B------:R-:W-:Y:S02]  /*4ca0*/  CS2R R50, SRZ ;  /* 0x0000000000327805 */ /* 0x000fe4000001ff00 */
        /* <DEDUP_REMOVED lines=17> */
[----:B------:R-:W-:Y:S01]  /*4dc0*/  STL [R1+0x1a0], R6 ;  /* 0x0001a00601007387 */ /* 0x000fe20000100800 */
[----:B------:R-:W-:-:S02]  /*4dd0*/  CS2R R68, SRZ ;  /* 0x0000000000447805 */ /* 0x000fc4000001ff00 */
[-C--:B--2---:R-:W-:Y:S02]  /*4de0*/  LEA.HI.X.SX32 R4, R57, R247.reuse, 0x1, P6 ;  /* 0x000000f739047211 */ /* 0x084fe400030f0eff */
[----:B------:R-:W-:Y:S02]  /*4df0*/  CS2R R56, SRZ ;  /* 0x0000000000387805 */ /* 0x000fe4000001ff00 */
[C---:B----4-:R-:W-:Y:S01]  /*4e00*/  LEA R5, P6, R71.reuse, R246, 0x1 ;  /* 0x000000f647057211 */ /* 0x050fe200078c08ff */
[----:B------:R2:W-:Y:S03]  /*4e10*/  STL [R1+0x120], R4 ;  /* 0x0001200401007387 */ /* 0x0005e60000100800 */
[----:B------:R-:W-:Y:S01]  /*4e20*/  LEA.HI.X.SX32 R218, R71, R247, 0x1, P6 ;  /* 0x000000f747da7211 */ /* 0x000fe200030f0eff */
[----:B------:R4:W-:Y:S01]  /*4e30*/  STL [R1+0x1a4], R5 ;  /* 0x0001a40501007387 */ /* 0x0009e20000100800 */
[----:B------:R-:W-:-:S02]  /*4e40*/  CS2R R70, SRZ ;  /* 0x0000000000467805 */ /* 0x000fc4000001ff00 */
[-C--:B--2---:R-:W-:Y:S02]  /*4e50*/  LEA R4, P5, R73, R246.reuse, 0x1 ;  /* 0x000000f649047211 */ /* 0x084fe400078a08ff */
[----:B----4-:R-:W-:-:S03]  /*4e60*/  LEA R5, P3, R75, R246, 0x1 ;  /* 0x000000f64b057211 */ /* 0x010fc600078608ff */
[----:B------:R2:W-:Y:S01]  /*4e70*/  STL [R1+0x1a8], R4 ;  /* 0x0001a80401007387 */ /* 0x0005e20000100800 */
[-C--:B------:R-:W-:Y:S02]  /*4e80*/  LEA.HI.X.SX32 R220, R73, R247.reuse, 0x1, P5 ;  /* 0x000000f749dc7211 */ /* 0x080fe400028f0eff */
[----:B------:R-:W-:Y:S02]  /*4e90*/  CS2R R72, SRZ ;  /* 0x0000000000487805 */ /* 0x000fe4000001ff00 */
[----:B------:R-:W-:Y:S01]  /*4ea0*/  LEA.HI.X.SX32 R222, R75, R247, 0x1, P3 ;  /* 0x000000f74bde7211 */ /* 0x000fe200018f0eff */
[----:B------:R4:W-:Y:S01]  /*4eb0*/  STL [R1+0x1ac], R5 ;  /* 0x0001ac0501007387 */ /* 0x0009e20000100800 */
[----:B------:R-:W-:Y:S02]  /*4ec0*/  CS2R R74, SRZ ;  /* 0x00000000004a7805 */ /* 0x000fe4000001ff00 */
[-C--:B--2---:R-:W-:Y:S02]  /*4ed0*/  LEA R4, P2, R77, R246.reuse, 0x1 ;  /* 0x000000f64d047211 */ /* 0x084fe400078408ff */
[----:B----4-:R-:W-:-:S03]  /*4ee0*/  LEA R5, P1, R81, R246, 0x1 ;  /* 0x000000f651057211 */ /* 0x010fc600078208ff */
[----:B------:R2:W-:Y:S01]  /*4ef0*/  STL [R1+0x1b0], R4 ;  /* 0x0001b00401007387 */ /* 0x0005e20000100800 */
[-C--:B------:R-:W-:Y:S02]  /*4f00*/  LEA.HI.X.SX32 R224, R77, R247.reuse, 0x1, P2 ;  /* 0x000000f74de07211 */ /* 0x080fe400010f0eff */
[----:B------:R-:W-:Y:S02]  /*4f10*/  CS2R R76, SRZ ;  /* 0x00000000004c7805 */ /* 0x000fe4000001ff00 */
[----:B------:R-:W-:Y:S01]  /*4f20*/  LEA.HI.X.SX32 R226, R81, R247, 0x1, P1 ;  /* 0x000000f751e27211 */ /* 0x000fe200008f0eff */
[----:B------:R4:W-:Y:S01]  /*4f30*/  STL [R1+0x1b4], R5 ;  /* 0x0001b40501007387 */ /* 0x0009e20000100800 */
[-C--:B--2---:R-:W-:Y:S02]  /*4f40*/  LEA R4, P0, R83, R246.reuse, 0x1 ;  /* 0x000000f653047211 */ /* 0x084fe400078008ff */
[----:B----4-:R-:W-:-:S03]  /*4f50*/  LEA R5, P4, R85, R246, 0x1 ;  /* 0x000000f655057211 */ /* 0x010fc600078808ff */
[----:B------:R2:W-:Y:S01]  /*4f60*/  STL [R1+0x1b8], R4 ;  /* 0x0001b80401007387 */ /* 0x0005e20000100800 */
[----:B------:R-:W-:Y:S01]  /*4f70*/  LEA.HI.X.SX32 R6, R83, R247, 0x1, P0 ;  /* 0x000000f753067211 */ /* 0x000fe200000f0eff */
[----:B------:R-:W-:Y:S02]  /*4f80*/  IMAD.WIDE R82, R0, 0x2, RZ ;  /* 0x0000000200527825 */ /* 0x000fe400078e02ff */
[----:B------:R4:W-:Y:S01]  /*4f90*/  STL [R1+0x1bc], R5 ;  /* 0x0001bc0501007387 */ /* 0x0009e20000100800 */
[-C--:B--2---:R-:W-:Y:S02]  /*4fa0*/  LEA R4, P6, R87, R246.reuse, 0x1 ;  /* 0x000000f657047211 */ /* 0x084fe400078c08ff */
[----:B----4-:R-:W-:-:S03]  /*4fb0*/  LEA R5, P5, R89, R246, 0x1 ;  /* 0x000000f659057211 */ /* 0x010fc600078a08ff */
[----:B------:R2:W-:Y:S04]  /*4fc0*/  STL [R1+0x1c0], R4 ;  /* 0x0001c00401007387 */ /* 0x0005e80000100800 */
        /* <DEDUP_REMOVED lines=22> */
[----:B-----5:R-:W-:Y:S01]  /*5130*/  LEA.HI.X.SX32 R5, R91, R247, 0x1, P3 ;  /* 0x000000f75b057211 */ /* 0x020fe200018f0eff */
[----:B------:R4:W-:Y:S01]  /*5140*/  STL [R1+0x130], R6 ;  /* 0x0001300601007387 */ /* 0x0009e20000100800 */
[----:B------:R-:W-:-:S03]  /*5150*/  CS2R R90, SRZ ;  /* 0x00000000005a7805 */ /* 0x000fc6000001ff00 */
[----:B------:R5:W-:Y:S01]  /*5160*/  STL [R1+0x134], R5 ;  /* 0x0001340501007387 */ /* 0x000be20000100800 */
[-C--:B--2---:R-:W-:Y:S02]  /*5170*/  LEA.HI.X.SX32 R4, R95, R247.reuse, 0x1, P2 ;  /* 0x000000f75f047211 */ /* 0x084fe400010f0eff */
[----:B------:R-:W-:Y:S02]  /*5180*/  CS2R R94, SRZ ;  /* 0x00000000005e7805 */ /* 0x000fe4000001ff00 */
[-C--:B----4-:R-:W-:Y:S01]  /*5190*/  LEA.HI.X.SX32 R6, R97, R247.reuse, 0x1, P1 ;  /* 0x000000f761067211 */ /* 0x090fe200008f0eff */
[----:B------:R2:W-:Y:S01]  /*51a0*/  STL [R1+0x138], R4 ;  /* 0x0001380401007387 */ /* 0x0005e20000100800 */
[----:B------:R-:W-:Y:S02]  /*51b0*/  CS2R R96, SRZ ;  /* 0x0000000000607805 */ /* 0x000fe4000001ff00 */
[----:B-----5:R-:W-:Y:S01]  /*51c0*/  LEA.HI.X.SX32 R5, R99, R247, 0x1, P0 ;  /* 0x000000f763057211 */ /* 0x020fe200000f0eff */
[----:B------:R4:W-:Y:S01]  /*51d0*/  STL [R1+0x13c], R6 ;  /* 0x00013c0601007387 */ /* 0x0009e20000100800 */
[----:B------:R-:W-:-:S03]  /*51e0*/  CS2R R98, SRZ ;  /* 0x0000000000627805 */ /* 0x000fc6000001ff00 */
[----:B------:R-:W-:Y:S01]  /*51f0*/  STL [R1+0x140], R5 ;  /* 0x0001400501007387 */ /* 0x000fe20000100800 */
[-C--:B--2---:R-:W-:Y:S02]  /*5200*/  LEA.HI.X.SX32 R4, R101, R247.reuse, 0x1, P4 ;  /* 0x000000f765047211 */ /* 0x084fe400020f0eff */
[----:B------:R-:W-:Y:S02]  /*5210*/  CS2R R100, SRZ ;  /* 0x0000000000647805 */ /* 0x000fe4000001ff00 */
[----:B------:R-:W-:Y:S01]  /*5220*/  LEA.HI.X.SX32 R247, R3, R247, 0x1, P6 ;  /* 0x000000f703f77211 */ /* 0x000fe200030f0eff */
[----:B------:R-:W-:Y:S01]  /*5230*/  IMAD.U32 R3, RZ, RZ, UR13 ;  /* 0x0000000dff037e24 */ /* 0x000fe2000f8e00ff */
[----:B----4-:R-:W2:Y:S01]  /*5240*/  LDC R6, c[0x0][0x3a8] ;  /* 0x0000ea00ff067b82 */ /* 0x010ea20000000800 */
[----:B------:R3:W-:Y:S02]  /*5250*/  STL [R1+0x144], R4 ;  /* 0x0001440401007387 */ /* 0x0007e40000100800 */
[----:B---3--:R-:W-:-:S02]  /*5260*/  IMAD R4, R168, UR8, RZ ;  /* 0x00000008a8047c24 */ /* 0x008fc4000f8e02ff */
[----:B------:R-:W-:-:S03]  /*5270*/  IMAD.WIDE R168, R2, 0x2, RZ ;  /* 0x0000000202a87825 */ /* 0x000fc600078e02ff */
[----:B------:R-:W-:Y:S01]  /*5280*/  SHF.R.S32.HI R5, RZ, 0x1f, R4 ;  /* 0x0000001fff057819 */ /* 0x000fe20000011404 */
[C---:B------:R-:W-:Y:S01]  /*5290*/  IMAD.SHL.U32 R2, R4.reuse, 0x2, RZ ;  /* 0x0000000204027824 */ /* 0x040fe200078e00ff */
[----:B------:R-:W-:Y:S02]  /*52a0*/  STL.64 [R1+0x20], R168 ;  /* 0x000020a801007387 */ /* 0x000fe40000100a00 */
[----:B------:R-:W-:Y:S02]  /*52b0*/  SHF.L.U64.HI R0, R4, 0x1, R5 ;  /* 0x0000000104007819 */ /* 0x000fe40000010205 */
[----:B------:R-:W-:Y:S01]  /*52c0*/  STL.64 [R1+0x28], R82 ;  /* 0x0000285201007387 */ /* 0x000fe20000100a00 */
[C---:B--2---:R-:W-:Y:S02]  /*52d0*/  IMAD R7, R6.reuse, 0x1f, RZ ;  /* 0x0000001f06077824 */ /* 0x044fe400078e02ff */
[----:B------:R-:W-:Y:S02]  /*52e0*/  IMAD R8, R6, 0x1e, RZ ;  /* 0x0000001e06087824 */ /* 0x000fe400078e02ff */
[----:B------:R-:W-:-:S04]  /*52f0*/  IMAD.WIDE R4, R7, 0x2, R168 ;  /* 0x0000000207047825 */ /* 0x000fc800078e02a8 */
[----:B------:R-:W-:Y:S01]  /*5300*/  IMAD.WIDE R170, R7, 0x2, R82 ;  /* 0x0000000207aa7825 */ /* 0x000fe200078e0252 */
[----:B------:R2:W-:Y:S03]  /*5310*/  STL.64 [R1+0x3c0], R4 ;  /* 0x0003c00401007387 */ /* 0x0005e60000100a00 */
[----:B------:R-:W-:Y:S01]  /*5320*/  IMAD.WIDE R172, R8, 0x2, R168 ;  /* 0x0000000208ac7825 */ /* 0x000fe200078e02a8 */
[----:B------:R3:W-:Y:S03]  /*5330*/  STL.64 [R1+0x3b8], R170 ;  /* 0x0003b8aa01007387 */ /* 0x0007e60000100a00 */
[C---:B------:R-:W-:Y:S01]  /*5340*/  IMAD R9, R6.reuse, 0x1d, RZ ;  /* 0x0000001d06097824 */ /* 0x040fe200078e02ff */
[----:B------:R-:W-:Y:S01]  /*5350*/  STL.64 [R1+0x3b0], R172 ;  /* 0x0003b0ac01007387 */ /* 0x000fe20000100a00 */
[----:B------:R-:W-:-:S02]  /*5360*/  IMAD R10, R6, 0x1c, RZ ;  /* 0x0000001c060a7824 */ /* 0x000fc400078e02ff */
[----:B------:R-:W-:Y:S02]  /*5370*/  IMAD R11, R6, 0x1b, RZ ;  /* 0x0000001b060b7824 */ /* 0x000fe400078e02ff */
[----:B--2---:R-:W-:-:S04]  /*5380*/  IMAD.WIDE R4, R8, 0x2, R82 ;  /* 0x0000000208047825 */ /* 0x004fc800078e0252 */
[C---:B---3--:R-:W-:Y:S01]  /*5390*/  IMAD.WIDE R170, R9.reuse, 0x2, R168 ;  /* 0x0000000209aa7825 */ /* 0x048fe200078e02a8 */
[----:B------:R2:W-:Y:S03]  /*53a0*/  STL.64 [R1+0x3a8], R4 ;  /* 0x0003a80401007387 */ /* 0x0005e60000100a00 */
[----:B------:R-:W-:Y:S01]  /*53b0*/  IMAD.WIDE R8, R9, 0x2, R82 ;  /* 0x0000000209087825 */ /* 0x000fe200078e0252 */
[----:B------:R3:W-:Y:S03]  /*53c0*/  STL.64 [R1+0x3a0], R170 ;  /* 0x0003a0aa01007387 */ /* 0x0007e60000100a00 */
[C---:B------:R-:W-:Y:S01]  /*53d0*/  IMAD R12, R6.reuse, 0x1a, RZ ;  /* 0x0000001a060c7824 */ /* 0x040fe200078e02ff */
[----:B------:R4:W-:Y:S01]  /*53e0*/  STL.64 [R1+0x398], R8 ;  /* 0x0003980801007387 */ /* 0x0009e20000100a00 */
[----:B------:R-:W-:-:S02]  /*53f0*/  IMAD R13, R6, 0x19, RZ ;  /* 0x00000019060d7824 */ /* 0x000fc400078e02ff */
[----:B------:R-:W-:Y:S02]  /*5400*/  IMAD R14, R6, 0x18, RZ ;  /* 0x00000018060e7824 */ /* 0x000fe400078e02ff */
[----:B--2---:R-:W-:-:S04]  /*5410*/  IMAD.WIDE R4, R10, 0x2, R168 ;  /* 0x000000020a047825 */ /* 0x004fc800078e02a8 */
[----:B---3--:R-:W-:Y:S01]  /*5420*/  IMAD.WIDE R170, R10, 0x2, R82 ;  /* 0x000000020aaa7825 */ /* 0x008fe200078e0252 */
[----:B------:R2:W-:Y:S03]  /*5430*/  STL.64 [R1+0x390], R4 ;  /* 0x0003900401007387 */ /* 0x0005e60000100a00 */
[----:B----4-:R-:W-:Y:S01]  /*5440*/  IMAD.WIDE R8, R11, 0x2, R168 ;  /* 0x000000020b087825 */ /* 0x010fe200078e02a8 */
[----:B------:R-:W-:Y:S03]  /*5450*/  STL.64 [R1+0x388], R170 ;  /* 0x000388aa01007387 */ /* 0x000fe60000100a00 */
[C---:B------:R-:W-:Y:S01]  /*5460*/  IMAD R15, R6.reuse, 0x17, RZ ;  /* 0x00000017060f7824 */ /* 0x040fe200078e02ff */
[----:B------:R3:W-:Y:S01]  /*5470*/  STL.64 [R1+0x380], R8 ;  /* 0x0003800801007387 */ /* 0x0007e20000100a00 */
[----:B------:R-:W-:-:S02]  /*5480*/  IMAD R16, R6, 0x16, RZ ;  /* 0x0000001606107824 */ /* 0x000fc400078e02ff */
[----:B------:R-:W-:Y:S02]  /*5490*/  IMAD R17, R6, 0x15, RZ ;  /* 0x0000001506117824 */ /* 0x000fe400078e02ff */
[----:B--2---:R-:W-:-:S04]  /*54a0*/  IMAD.WIDE R4, R11, 0x2, R82 ;  /* 0x000000020b047825 */ /* 0x004fc800078e0252 */
[C---:B------:R-:W-:Y:S01]  /*54b0*/  IMAD.WIDE R10, R12.reuse, 0x2, R168 ;  /* 0x000000020c0a7825 */ /* 0x040fe200078e02a8 */
[----:B------:R2:W-:Y:S03]  /*54c0*/  STL.64 [R1+0x378], R4 ;  /* 0x0003780401007387 */ /* 0x0005e60000100a00 */
[----:B---3--:R-:W-:Y:S01]  /*54d0*/  IMAD.WIDE R8, R12, 0x2, R82 ;  /* 0x000000020c087825 */ /* 0x008fe200078e0252 */
        /* <DEDUP_REMOVED lines=9> */
[----:B------:R3:W-:Y:S03]  /*5570*/  STL.64 [R1+0x358], R10 ;  /* 0x0003580a01007387 */ /* 0x0007e60000100a00 */
[C---:B------:R-:W-:Y:S01]  /*5580*/  IMAD R21, R6.reuse, 0x11, RZ ;  /* 0x0000001106157824 */ /* 0x040fe200078e02ff */
[----:B------:R4:W-:Y:S01]  /*5590*/  STL.64 [R1+0x350], R8 ;  /* 0x0003500801007387 */ /* 0x0009e20000100a00 */
[----:B------:R-:W-:-:S02]  /*55a0*/  IMAD.SHL.U32 R22, R6, 0x10, RZ ;  /* 0x0000001006167824 */ /* 0x000fc400078e00ff */
[----:B------:R-:W-:Y:S02]  /*55b0*/  IMAD R23, R6, 0xf, RZ ;  /* 0x0000000f06177824 */ /* 0x000fe400078e02ff */
[----:B--2---:R-:W-:-:S04]  /*55c0*/  IMAD.WIDE R4, R14, 0x2, R82 ;  /* 0x000000020e047825 */ /* 0x004fc800078e0252 */
[C---:B---3--:R-:W-:Y:S01]  /*55d0*/  IMAD.WIDE R10, R15.reuse, 0x2, R168 ;  /* 0x000000020f0a7825 */ /* 0x048fe200078e02a8 */
[----:B------:R2:W-:Y:S03]  /*55e0*/  STL.64 [R1+0x348], R4 ;  /* 0x0003480401007387 */ /* 0x0005e60000100a00 */
[----:B----4-:R-:W-:Y:S01]  /*55f0*/  IMAD.WIDE R8, R15, 0x2, R82 ;  /* 0x000000020f087825 */ /* 0x010fe200078e0252 */
        /* <DEDUP_REMOVED lines=15> */
[C---:B---3--:R-:W-:Y:S01]  /*56f0*/  IMAD.WIDE R10, R18.reuse, 0x2, R168 ;  /* 0x00000002120a7825 */ /* 0x048fe200078e02a8 */
[----:B------:R2:W-:Y:S03]  /*5700*/  STL.64 [R1+0x318], R4 ;  /* 0x0003180401007387 */ /* 0x0005e60000100a00 */
[----:B----4-:R-:W-:Y:S01]  /*5710*/  IMAD.WIDE R8, R18, 0x2, R82 ;  /* 0x0000000212087825 */ /* 0x010fe200078e0252 */
[----:B------:R3:W-:Y:S03]  /*5720*/  STL.64 [R1+0x310], R10 ;  /* 0x0003100a01007387 */ /* 0x0007e60000100a00 */
[C---:B------:R-:W-:Y:S01]  /*5730*/  IMAD.SHL.U32 R30, R6.reuse, 0x8, RZ ;  /* 0x00000008061e7824 */ /* 0x040fe200078e00ff */
        /* <DEDUP_REMOVED lines=17> */
[----:B------:R-:W-:Y:S01]  /*5850*/  IMAD.SHL.U32 R80, R6, 0x2, RZ ;  /* 0x0000000206507824 */ /* 0x000fe200078e00ff */
[----:B------:R4:W-:Y:S01]  /*5860*/  STL.64 [R1+0x2d8], R8 ;  /* 0x0002d80801007387 */ /* 0x0009e20000100a00 */
[----:B--2---:R-:W-:-:S04]  /*5870*/  IMAD.WIDE R4, R22, 0x2, R168 ;  /* 0x0000000216047825 */ /* 0x004fc800078e02a8 */
[----:B---3--:R-:W-:Y:S01]  /*5880*/  IMAD.WIDE R10, R22, 0x2, R82 ;  /* 0x00000002160a7825 */ /* 0x008fe200078e0252 */
[----:B------:R2:W-:Y:S03]  /*5890*/  STL.64 [R1+0x2d0], R4 ;  /* 0x0002d00401007387 */ /* 0x0005e60000100a00 */
[C---:B----4-:R-:W-:Y:S01]  /*58a0*/  IMAD.WIDE R8, R23.reuse, 0x2, R168 ;  /* 0x0000000217087825 */ /* 0x050fe200078e02a8 */
[----:B------:R3:W-:Y:S04]  /*58b0*/  STL.64 [R1+0x2c8], R10 ;  /* 0x0002c80a01007387 */ /* 0x0007e80000100a00 */
[----:B------:R4:W-:Y:S01]  /*58c0*/  STL.64 [R1+0x2c0], R8 ;  /* 0x0002c00801007387 */ /* 0x0009e20000100a00 */
[----:B--2---:R-:W-:-:S04]  /*58d0*/  IMAD.WIDE R4, R23, 0x2, R82 ;  /* 0x0000000217047825 */ /* 0x004fc800078e0252 */
[C---:B---3--:R-:W-:Y:S01]  /*58e0*/  IMAD.WIDE R10, R24.reuse, 0x2, R168 ;  /* 0x00000002180a7825 */ /* 0x048fe200078e02a8 */
[----:B------:R2:W-:Y:S03]  /*58f0*/  STL.64 [R1+0x2b8], R4 ;  /* 0x0002b80401007387 */ /* 0x0005e60000100a00 */
[----:B----4-:R-:W-:Y:S01]  /*5900*/  IMAD.WIDE R8, R24, 0x2, R82 ;  /* 0x0000000218087825 */ /* 0x010fe200078e0252 */
[----:B------:R3:W-:Y:S04]  /*5910*/  STL.64 [R1+0x2b0], R10 ;  /* 0x0002b00a01007387 */ /* 0x0007e80000100a00 */
        /* <DEDUP_REMOVED lines=46> */
[--C-:B----4-:R-:W-:Y:S01]  /*5c00*/  IMAD.WIDE R8, R80, 0x2, R82.reuse ;  /* 0x0000000250087825 */ /* 0x110fe200078e0252 */
[----:B------:R3:W-:Y:S03]  /*5c10*/  STL.64 [R1+0x1f0], R10 ;  /* 0x0001f00a01007387 */ /* 0x0007e60000100a00 */
[----:B--2---:R-:W-:-:S05]  /*5c20*/  IMAD.WIDE R4, R6, 0x2, R82 ;  /* 0x0000000206047825 */ /* 0x004fca00078e0252 */
[----:B------:R3:W-:Y:S04]  /*5c30*/  STL.64 [R1+0x1e0], R4 ;  /* 0x0001e00401007387 */ /* 0x0007e80000100a00 */
[----:B01----:R3:W-:Y:S02]  /*5c40*/  STL.64 [R1+0x1e8], R8 ;  /* 0x0001e80801007387 */ /* 0x0037e40000100a00 */
.L_x_1:
[----:B------:R-:W2:Y:S04]  /*5c50*/  LDL.64 R6, [R1+0x28] ;  /* 0x0000280001067983 */ /* 0x000ea80000100a00 */
[----:B---3--:R-:W3:Y:S04]  /*5c60*/  LDL.64 R8, [R1+0x1e0] ;  /* 0x0001e00001087983 */ /* 0x008ee80000100a00 */
[----:B------:R-:W4:Y:S04]  /*5c70*/  LDL.64 R232, [R1+0x20] ;  /* 0x0000200001e87983 */ /* 0x000f280000100a00 */
[----:B------:R-:W3:Y:S04]  /*5c80*/  LDL.64 R24, [R1+0x1e8] ;  /* 0x0001e80001187983 */ /* 0x000ee80000100a00 */
[----:B------:R-:W3:Y:S04]  /*5c90*/  LDL.64 R184, [R1+0x1f8] ;  /* 0x0001f80001b87983 */ /* 0x000ee80000100a00 */
[----:B------:R-:W3:Y:S04]  /*5ca0*/  LDL.64 R228, [R1+0x1f0] ;  /* 0x0001f00001e47983 */ /* 0x000ee80000100a00 */
[----:B------:R-:W3:Y:S01]  /*5cb0*/  LDL.64 R170, [R1+0x200] ;  /* 0x0002000001aa7983 */ /* 0x000ee20000100a00 */
[----:B------:R-:W-:Y:S01]  /*5cc0*/  ISETP.GT.AND P3, PT, R3, RZ, PT ;  /* 0x000000ff0300720c */ /* 0x000fe20003f64270 */
[----:B------:R-:W0:Y:S01]  /*5cd0*/  LDC R195, c[0x0][0x3a8] ;  /* 0x0000ea00ffc37b82 */ /* 0x000e220000000800 */
[----:B------:R-:W-:Y:S01]  /*5ce0*/  PRMT R194, RZ, 0x7610, R194 ;  /* 0x00007610ffc27816 */ /* 0x000fe200000000c2 */
[----:B-----5:R1:W-:Y:S04]  /*5cf0*/  STL [R1+0x3c8], R252 ;  /* 0x0003c8fc01007387 */ /* 0x0203e80000100800 */
[----:B------:R-:W3:Y:S04]  /*5d00*/  LDL.64 R18, [R1+0x208] ;  /* 0x0002080001127983 */ /* 0x000ee80000100a00 */
[----:B------:R-:W3:Y:S01]  /*5d10*/  LDL.64 R182, [R1+0x210] ;  /* 0x0002100001b67983 */ /* 0x000ee20000100a00 */
[----:B------:R-:W-:-:S03]  /*5d20*/  PRMT R193, RZ, 0x7610, R193 ;  /* 0x00007610ffc17816 */ /* 0x000fc600000000c1 */
[----:B------:R-:W3:Y:S01]  /*5d30*/  LDL.64 R174, [R1+0x218] ;  /* 0x0002180001ae7983 */ /* 0x000ee20000100a00 */
[----:B------:R-:W-:Y:S02]  /*5d40*/  PRMT R169, RZ, 0x7610, R169 ;  /* 0x00007610ffa97816 */ /* 0x000fe400000000a9 */
[----:B------:R-:W-:Y:S01]  /*5d50*/  PRMT R83, RZ, 0x7610, R83 ;  /* 0x00007610ff537816 */ /* 0x000fe20000000053 */
[----:B------:R-:W3:Y:S01]  /*5d60*/  LDL.64 R230, [R1+0x2d0] ;  /* 0x0002d00001e67983 */ /* 0x000ee20000100a00 */
[----:B------:R-:W-:Y:S02]  /*5d70*/  PRMT R33, RZ, 0x7610, R33 ;  /* 0x00007610ff217816 */ /* 0x000fe40000000021 */
[----:B------:R-:W-:Y:S01]  /*5d80*/  PRMT R20, RZ, 0x7610, R20 ;  /* 0x00007610ff147816 */ /* 0x000fe20000000014 */
[----:B------:R-:W3:Y:S01]  /*5d90*/  LDL.64 R236, [R1+0x300] ;  /* 0x0003000001ec7983 */ /* 0x000ee20000100a00 */
[----:B------:R-:W-:Y:S02]  /*5da0*/  PRMT R191, RZ, 0x7610, R191 ;  /* 0x00007610ffbf7816 */ /* 0x000fe400000000bf */
[----:B------:R-:W-:Y:S01]  /*5db0*/  PRMT R192, RZ, 0x7610, R192 ;  /* 0x00007610ffc07816 */ /* 0x000fe200000000c0 */
[----:B------:R-:W3:Y:S01]  /*5dc0*/  LDL.64 R234, [R1+0x310] ;  /* 0x0003100001ea7983 */ /* 0x000ee20000100a00 */
[----:B------:R-:W-:-:S02]  /*5dd0*/  PRMT R16, RZ, 0x7610, R16 ;  /* 0x00007610ff107816 */ /* 0x000fc40000000010 */
[----:B------:R-:W-:Y:S01]  /*5de0*/  PRMT R17, RZ, 0x7610, R17 ;  /* 0x00007610ff117816 */ /* 0x000fe20000000011 */
[----:B------:R-:W3:Y:S01]  /*5df0*/  LDL.64 R238, [R1+0x3a0] ;  /* 0x0003a00001ee7983 */ /* 0x000ee20000100a00 */
[----:B------:R-:W-:Y:S02]  /*5e00*/  PRMT R82, RZ, 0x7610, R82 ;  /* 0x00007610ff527816 */ /* 0x000fe40000000052 */
[----:B------:R-:W-:Y:S01]  /*5e10*/  PRMT R81, RZ, 0x7610, R81 ;  /* 0x00007610ff517816 */ /* 0x000fe20000000051 */
[----:B------:R-:W3:Y:S01]  /*5e20*/  LDL R215, [R1+0x74] ;  /* 0x0000740001d77983 */ /* 0x000ee20000100800 */
[----:B------:R-:W-:Y:S02]  /*5e30*/  PRMT R14, RZ, 0x7610, R14 ;  /* 0x00007610ff0e7816 */ /* 0x000fe4000000000e */
[----:B------:R-:W-:Y:S01]  /*5e40*/  PRMT R190, RZ, 0x7610, R190 ;  /* 0x00007610ffbe7816 */ /* 0x000fe200000000be */
[----:B------:R-:W3:Y:S01]  /*5e50*/  LDL R209, [R1+0x114] ;  /* 0x0001140001d17983 */ /* 0x000ee20000100800 */
[----:B------:R-:W-:-:S02]  /*5e60*/  PRMT R13, RZ, 0x7610, R13 ;  /* 0x00007610ff0d7816 */ /* 0x000fc4000000000d */
[----:B------:R-:W-:Y:S01]  /*5e70*/  PRMT R23, RZ, 0x7610, R23 ;  /* 0x00007610ff177816 */ /* 0x000fe20000000017 */
[----:B------:R-:W3:Y:S01]  /*5e80*/  LDL R223, [R1+0x70] ;  /* 0x0000700001df7983 */ /* 0x000ee20000100800 */
        /* <DEDUP_REMOVED lines=18> */
[----:B--2---:R-:W-:-:S04]  /*5fb0*/  IADD3 R4, P0, PT, R6, UR4, RZ ;  /* 0x0000000406047c10 */ /* 0x004fc8000ff1e0ff */
[----:B------:R-:W-:-:S05]  /*5fc0*/  IADD3.X R5, PT, PT, R7, UR5, RZ, P0, !PT ;  /* 0x0000000507057c10 */ /* 0x000fca00087fe4ff */
[----:B------:R3:W2:Y:S01]  /*5fd0*/  @P3 LDG.E.U16 R194, desc[UR10][R4.64] ;  /* 0x0000000a04c23981 */ /* 0x0006a2000c1e1500 */
[----:B----4-:R-:W-:-:S04]  /*5fe0*/  IADD3 R6, P2, PT, R232, UR4, RZ ;  /* 0x00000004e8067c10 */ /* 0x010fc8000ff5e0ff */
[----:B------:R-:W-:Y:S02]  /*5ff0*/  IADD3.X R7, PT, PT, R233, UR5, RZ, P2, !PT ;  /* 0x00000005e9077c10 */ /* 0x000fe400097fe4ff */
[----:B---3--:R-:W-:-:S03]  /*6000*/  IADD3 R4, P1, PT, R8, UR4, RZ ;  /* 0x0000000408047c10 */ /* 0x008fc6000ff3e0ff */
[----:B------:R3:W4:Y:S01]  /*6010*/  @P3 LDG.E.U16 R193, desc[UR10][R6.64] ;  /* 0x0000000a06c13981 */ /* 0x000722000c1e1500 */
[----:B------:R-:W-:Y:S02]  /*6020*/  ISETP.GT.AND P2, PT, R3, 0x2, PT ;  /* 0x000000020300780c */ /* 0x000fe40003f44270 */
[----:B------:R-:W-:Y:S02]  /*6030*/  IADD3.X R5, PT, PT, R9, UR5, RZ, P1, !PT ;  /* 0x0000000509057c10 */ /* 0x000fe40008ffe4ff */
[----:B------:R-:W-:Y:S02]  /*6040*/  IADD3 R8, P1, PT, R24, UR4, RZ ;  /* 0x0000000418087c10 */ /* 0x000fe4000ff3e0ff */
[----:B------:R-:W-:Y:S02]  /*6050*/  ISETP.GT.AND P0, PT, R3, 0x1, PT ;  /* 0x000000010300780c */ /* 0x000fe40003f04270 */
[----:B------:R-:W-:Y:S02]  /*6060*/  IADD3.X R9, PT, PT, R25, UR5, RZ, P1, !PT ;  /* 0x0000000519097c10 */ /* 0x000fe40008ffe4ff */
[----:B------:R-:W2:Y:S01]  /*6070*/  LDL.64 R24, [R1+0x220] ;  /* 0x0002200001187983 */ /* 0x000ea20000100a00 */
[----:B---3--:R-:W-:-:S06]  /*6080*/  PRMT R6, RZ, 0x7610, R6 ;  /* 0x00007610ff067816 */ /* 0x008fcc0000000006 */
[----:B------:R3:W4:Y:S04]  /*6090*/  @P2 LDG.E.U16 R6, desc[UR10][R8.64] ;  /* 0x0000000a08062981 */ /* 0x000728000c1e1500 */
[----:B------:R0:W4:Y:S01]  /*60a0*/  @P0 LDG.E.U16 R169, desc[UR10][R4.64] ;  /* 0x0000000a04a90981 */ /* 0x000122000c1e1500 */
[----:B---3--:R-:W-:-:S04]  /*60b0*/  IADD3 R8, P4, PT, R184, UR4, RZ ;  /* 0x00000004b8087c10 */ /* 0x008fc8000ff9e0ff */
[----:B------:R-:W-:Y:S02]  /*60c0*/  IADD3.X R9, PT, PT, R185, UR5, RZ, P4, !PT ;  /* 0x00000005b9097c10 */ /* 0x000fe4000a7fe4ff */
[----:B0-----:R-:W-:Y:S01]  /*60d0*/  IADD3 R4, P3, PT, R228, UR4, RZ ;  /* 0x00000004e4047c10 */ /* 0x001fe2000ff7e0ff */
[----:B------:R-:W3:Y:S03]  /*60e0*/  LDL.64 R184, [R1+0x230] ;  /* 0x0002300001b87983 */ /* 0x000ee60000100a00 */
[----:B------:R-:W-:Y:S02]  /*60f0*/  IADD3.X R5, PT, PT, R229, UR5, RZ, P3, !PT ;  /* 0x00000005e5057c10 */ /* 0x000fe40009ffe4ff */
[----:B------:R-:W4:Y:S04]  /*6100*/  LDL.64 R228, [R1+0x228] ;  /* 0x0002280001e47983 */ /* 0x000f280000100a00 */
[----:B------:R0:W4:Y:S02]  /*6110*/  @P2 LDG.E.U16 R83, desc[UR10][R4.64] ;  /* 0x0000000a04532981 */ /* 0x000124000c1e1500 */
[----:B0-----:R-:W-:-:S04]  /*6120*/  IADD3 R4, P3, PT, R170, UR4, RZ ;  /* 0x00000004aa047c10 */ /* 0x001fc8000ff7e0ff */
[----:B------:R-:W-:Y:S02]  /*6130*/  IADD3.X R5, PT, PT, R171, UR5, RZ, P3, !PT ;  /* 0x00000005ab057c10 */ /* 0x000fe40009ffe4ff */
[----:B------:R-:W4:Y:S01]  /*6140*/  LDL.64 R170, [R1+0x238] ;  /* 0x0002380001aa7983 */ /* 0x000f220000100a00 */
[C---:B------:R-:W-:Y:S02]  /*6150*/  ISETP.GT.AND P1, PT, R3.reuse, 0x3, PT ;  /* 0x000000030300780c */ /* 0x040fe40003f24270 */
[----:B------:R-:W-:-:S11]  /*6160*/  ISETP.GT.AND P2, PT, R3, 0x4, PT ;  /* 0x000000040300780c */ /* 0x000fd60003f44270 */
[----:B------:R0:W4:Y:S04]  /*6170*/  @P1 LDG.E.U16 R33, desc[UR10][R8.64] ;  /* 0x0000000a08211981 */ /* 0x000128000c1e1500 */
[----:B------:R1:W4:Y:S01]  /*6180*/  @P1 LDG.E.U16 R20, desc[UR10][R4.64] ;  /* 0x0000000a04141981 */ /* 0x000322000c1e1500 */
[----:B0-----:R-:W-:Y:S02]  /*6190*/  IADD3 R8, P4, PT, R18, UR4, RZ ;  /* 0x0000000412087c10 */ /* 0x001fe4000ff9e0ff */
[----:B-1----:R-:W-:Y:S02]  /*61a0*/  IADD3 R4, P3, PT, R182, UR4, RZ ;  /* 0x00000004b6047c10 */ /* 0x002fe4000ff7e0ff */
[----:B------:R-:W-:Y:S02]  /*61b0*/  IADD3.X R9, PT, PT, R19, UR5, RZ, P4, !PT ;  /* 0x0000000513097c10 */ /* 0x000fe4000a7fe4ff */
[----:B------:R-:W-:Y:S01]  /*61c0*/  IADD3.X R5, PT, PT, R183, UR5, RZ, P3, !PT ;  /* 0x00000005b7057c10 */ /* 0x000fe20009ffe4ff */
[----:B------:R-:W4:Y:S04]  /*61d0*/  LDL.64 R18, [R1+0x240] ;  /* 0x0002400001127983 */ /* 0x000f280000100a00 */
[----:B------:R-:W4:Y:S01]  /*61e0*/  LDL.64 R182, [R1+0x248] ;  /* 0x0002480001b67983 */ /* 0x000f220000100a00 */
[----:B------:R-:W-:-:S03]  /*61f0*/  ISETP.GT.AND P1, PT, R3, 0x5, PT ;  /* 0x000000050300780c */ /* 0x000fc60003f24270 */
[----:B------:R-:W4:Y:S04]  /*6200*/  @P2 LDG.E.U16 R191, desc[UR10][R4.64] ;  /* 0x0000000a04bf2981 */ /* 0x000f28000c1e1500 */
[----:B------:R0:W4:Y:S02]  /*6210*/  @P2 LDG.E.U16 R192, desc[UR10][R8.64] ;  /* 0x0000000a08c02981 */ /* 0x000124000c1e1500 */
[----:B0-----:R-:W-:-:S04]  /*6220*/  IADD3 R8, P4, PT, R174, UR4, RZ ;  /* 0x00000004ae087c10 */ /* 0x001fc8000ff9e0ff */
[----:B------:R-:W-:Y:S02]  /*6230*/  IADD3.X R9, PT, PT, R175, UR5, RZ, P4, !PT ;  /* 0x00000005af097c10 */ /* 0x000fe4000a7fe4ff */
[----:B------:R-:W4:Y:S01]  /*6240*/  LDL.64 R174, [R1+0x250] ;  /* 0x0002500001ae7983 */ /* 0x000f220000100a00 */
[----:B------:R-:W-:-:S03]  /*6250*/  ISETP.GT.AND P2, PT, R3, 0x6, PT ;  /* 0x000000060300780c */ /* 0x000fc60003f44270 */
[----:B------:R-:W4:Y:S01]  /*6260*/  @P1 LDG.E.U16 R17, desc[UR10][R8.64] ;  /* 0x0000000a08111981 */ /* 0x000f22000c1e1500 */
[----:B--2---:R-:W-:-:S04]  /*6270*/  IADD3 R4, P3, PT, R24, UR4, RZ ;  /* 0x0000000418047c10 */ /* 0x004fc8000ff7e0ff */
[----:B------:R-:W-:Y:S02]  /*6280*/  IADD3.X R5, PT, PT, R25, UR5, RZ, P3, !PT ;  /* 0x0000000519057c10 */ /* 0x000fe40009ffe4ff */
[----:B------:R-:W2:Y:S04]  /*6290*/  LDL.64 R24, [R1+0x258] ;  /* 0x0002580001187983 */ /* 0x000ea80000100a00 */
[----:B------:R3:W2:Y:S02]  /*62a0*/  @P1 LDG.E.U16 R16, desc[UR10][R4.64] ;  /* 0x0000000a04101981 */ /* 0x0006a4000c1e1500 */
[----:B---3--:R-:W-:-:S04]  /*62b0*/  IADD3 R4, P3, PT, R184, UR4, RZ ;  /* 0x00000004b8047c10 */ /* 0x008fc8000ff7e0ff */
[----:B------:R-:W-:Y:S02]  /*62c0*/  IADD3.X R5, PT, PT, R185, UR5, RZ, P3, !PT ;  /* 0x00000005b9057c10 */ /* 0x000fe40009ffe4ff */
[----:B----4-:R-:W-:Y:S01]  /*62d0*/  IADD3 R8, P4, PT, R228, UR4, RZ ;  /* 0x00000004e4087c10 */ /* 0x010fe2000ff9e0ff */
[----:B------:R-:W3:Y:S03]  /*62e0*/  LDL.64 R184, [R1+0x268] ;  /* 0x0002680001b87983 */ /* 0x000ee60000100a00 */
[----:B------:R-:W-:Y:S01]  /*62f0*/  IADD3.X R9, PT, PT, R229, UR5, RZ, P4, !PT ;  /* 0x00000005e5097c10 */ /* 0x000fe2000a7fe4ff */
[----:B------:R-:W4:Y:S04]  /*6300*/  @P2 LDG.E.U16 R81, desc[UR10][R4.64] ;  /* 0x0000000a04512981 */ /* 0x000f28000c1e1500 */
[----:B------:R-:W4:Y:S04]  /*6310*/  LDL.64 R228, [R1+0x260] ;  /* 0x0002600001e47983 */ /* 0x000f280000100a00 */
[----:B------:R0:W4:Y:S02]  /*6320*/  @P2 LDG.E.U16 R82, desc[UR10][R8.64] ;  /* 0x0000000a08522981 */ /* 0x000124000c1e1500 */
[----:B0-----:R-:W-:-:S04]  /*6330*/  IADD3 R8, P4, PT, R170, UR4, RZ ;  /* 0x00000004aa087c10 */ /* 0x001fc8000ff9e0ff */
[----:B------:R-:W-:Y:S02]  /*6340*/  IADD3.X R9, PT, PT, R171, UR5, RZ, P4, !PT ;  /* 0x00000005ab097c10 */ /* 0x000fe4000a7fe4ff */
[----:B------:R-:W4:Y:S01]  /*6350*/  LDL.64 R170, [R1+0x270] ;  /* 0x0002700001aa7983 */ /* 0x000f220000100a00 */
[C---:B------:R-:W-:Y:S02]  /*6360*/  ISETP.GT.AND P1, PT, R3.reuse, 0x7, PT ;  /* 0x000000070300780c */ /* 0x040fe40003f24270 */
[----:B------:R-:W-:-:S11]  /*6370*/  ISETP.GT.AND P2, PT, R3, 0x8, PT ;  /* 0x000000080300780c */ /* 0x000fd60003f44270 */
[----:B------:R0:W4:Y:S01]  /*6380*/  @P1 LDG.E.U16 R14, desc[UR10][R8.64] ;  /* 0x0000000a080e1981 */ /* 0x000122000c1e1500 */
[----:B------:R-:W-:Y:S02]  /*6390*/  IADD3 R4, P3, PT, R18, UR4, RZ ;  /* 0x0000000412047c10 */ /* 0x000fe4000ff7e0ff */
[----:B0-----:R-:W-:Y:S02]  /*63a0*/  IADD3 R8, P4, PT, R182, UR4, RZ ;  /* 0x00000004b6087c10 */ /* 0x001fe4000ff9e0ff */
[----:B------:R-:W-:Y:S02]  /*63b0*/  IADD3.X R5, PT, PT, R19, UR5, RZ, P3, !PT ;  /* 0x0000000513057c10 */ /* 0x000fe40009ffe4ff */
[----:B------:R-:W-:Y:S01]  /*63c0*/  IADD3.X R9, PT, PT, R183, UR5, RZ, P4, !PT ;  /* 0x00000005b7097c10 */ /* 0x000fe2000a7fe4ff */
[----:B------:R-:W4:Y:S04]  /*63d0*/  LDL.64 R18, [R1+0x278] ;  /* 0x0002780001127983 */ /* 0x000f280000100a00 */
[----:B------:R-:W4:Y:S04]  /*63e0*/  LDL.64 R182, [R1+0x280] ;  /* 0x0002800001b67983 */ /* 0x000f280000100a00 */
[----:B------:R-:W4:Y:S04]  /*63f0*/  @P2 LDG.E.U16 R190, desc[UR10][R8.64] ;  /* 0x0000000a08be2981 */ /* 0x000f28000c1e1500 */
[----:B------:R0:W4:Y:S01]  /*6400*/  @P1 LDG.E.U16 R13, desc[UR10][R4.64] ;  /* 0x0000000a040d1981 */ /* 0x000122000c1e1500 */
[----:B------:R-:W-:-:S02]  /*6410*/  ISETP.GT.AND P1, PT, R3, 0x9, PT ;  /* 0x000000090300780c */ /* 0x000fc40003f24270 */
[----:B0-----:R-:W-:-:S04]  /*6420*/  IADD3 R4, P3, PT, R174, UR4, RZ ;  /* 0x00000004ae047c10 */ /* 0x001fc8000ff7e0ff */
[----:B------:R-:W-:Y:S02]  /*6430*/  IADD3.X R5, PT, PT, R175, UR5, RZ, P3, !PT ;  /* 0x00000005af057c10 */ /* 0x000fe40009ffe4ff */
[----:B------:R-:W4:Y:S04]  /*6440*/  LDL.64 R174, [R1+0x290] ;  /* 0x0002900001ae7983 */ /* 0x000f280000100a00 */
[----:B------:R-:W4:Y:S01]  /*6450*/  @P2 LDG.E.U16 R187, desc[UR10][R4.64] ;  /* 0x0000000a04bb2981 */ /* 0x000f22000c1e1500 */
[----:B--2---:R-:W-:-:S04]  /*6460*/  IADD3 R8, P4, PT, R24, UR4, RZ ;  /* 0x0000000418087c10 */ /* 0x004fc8000ff9e0ff */
[----:B------:R-:W-:Y:S02]  /*6470*/  IADD3.X R9, PT, PT, R25, UR5, RZ, P4, !PT ;  /* 0x0000000519097c10 */ /* 0x000fe4000a7fe4ff */
[----:B------:R-:W2:Y:S04]  /*6480*/  LDL.64 R24, [R1+0x288] ;  /* 0x0002880001187983 */ /* 0x000ea80000100a00 */
[----:B------:R3:W2:Y:S02]  /*6490*/  @P1 LDG.E.U16 R23, desc[UR10][R8.64] ;  /* 0x0000000a08171981 */ /* 0x0006a4000c1e1500 */
[----:B---3--:R-:W-:-:S04]  /*64a0*/  IADD3 R8, P4, PT, R184, UR4, RZ ;  /* 0x00000004b8087c10 */ /* 0x008fc8000ff9e0ff */
[----:B------:R-:W-:Y:S02]  /*64b0*/  IADD3.X R9, PT, PT, R185, UR5, RZ, P4, !PT ;  /* 0x00000005b9097c10 */ /* 0x000fe4000a7fe4ff */
[----:B------:R-:W3:Y:S01]  /*64c0*/  LDL.64 R184, [R1+0x2a0] ;  /* 0x0002a00001b87983 */ /* 0x000ee20000100a00 */
[----:B----4-:R-:W-:-:S04]  /*64d0*/  IADD3 R4, P3, PT, R228, UR4, RZ ;  /* 0x00000004e4047c10 */ /* 0x010fc8000ff7e0ff */
        /* <DEDUP_REMOVED lines=13> */
[----:B------:R-:W4:Y:S01]  /*65b0*/  LDL.64 R18, [R1+0x2b0] ;  /* 0x0002b00001127983 */ /* 0x000f220000100a00 */
[----:B------:R-:W-:-:S03]  /*65c0*/  IADD3.X R5, PT, PT, R183, UR5, RZ, P3, !PT ;  /* 0x00000005b7057c10 */ /* 0x000fc60009ffe4ff */
        /* <DEDUP_REMOVED lines=8> */
[----:B------:R3:W4:Y:S01]  /*6650*/  @P2 LDG.E.U16 R178, desc[UR10][R4.64] ;  /* 0x0000000a04b22981 */ /* 0x000722000c1e1500 */
[----:B--2---:R-:W-:-:S04]  /*6660*/  IADD3 R8, P4, PT, R24, UR4, RZ ;  /* 0x0000000418087c10 */ /* 0x004fc8000ff9e0ff */
[----:B------:R-:W-:Y:S02]  /*6670*/  IADD3.X R9, PT, PT, R25, UR5, RZ, P4, !PT ;  /* 0x0000000519097c10 */ /* 0x000fe4000a7fe4ff */
[----:B------:R-:W2:Y:S04]  /*6680*/  LDL.64 R24, [R1+0x2c0] ;  /* 0x0002c00001187983 */ /* 0x000ea80000100a00 */
[----:B------:R4:W2:Y:S01]  /*6690*/  @P2 LDG.E.U16 R181, desc[UR10][R8.64] ;  /* 0x0000000a08b52981 */ /* 0x0008a2000c1e1500 */
[----:B---3--:R-:W-:-:S04]  /*66a0*/  IADD3 R4, P3, PT, R184, UR4, RZ ;  /* 0x00000004b8047c10 */ /* 0x008fc8000ff7e0ff */
[----:B------:R-:W-:Y:S02]  /*66b0*/  IADD3.X R5, PT, PT, R185, UR5, RZ, P3, !PT ;  /* 0x00000005b9057c10 */ /* 0x000fe40009ffe4ff */
[----:B------:R-:W3:Y:S01]  /*66c0*/  LDL.64 R184, [R1+0x2d8] ;  /* 0x0002d80001b87983 */ /* 0x000ee20000100a00 */
[----:B----4-:R-:W-:Y:S02]  /*66d0*/  IADD3 R8, P4, PT, R228, UR4, RZ ;  /* 0x00000004e4087c10 */ /* 0x010fe4000ff9e0ff */
[----:B------:R-:W-:Y:S01]  /*66e0*/  ISETP.GT.AND P2, PT, R3, 0xe, PT ;  /* 0x0000000e0300780c */ /* 0x000fe20003f44270 */
[----:B------:R-:W4:Y:S01]  /*66f0*/  @P1 LDG.E.U16 R30, desc[UR10][R4.64] ;  /* 0x0000000a041e1981 */ /* 0x000f22000c1e1500 */
[----:B------:R-:W-:-:S03]  /*6700*/  IADD3.X R9, PT, PT, R229, UR5, RZ, P4, !PT ;  /* 0x00000005e5097c10 */ /* 0x000fc6000a7fe4ff */
[----:B------:R-:W4:Y:S04]  /*6710*/  LDL.64 R228, [R1+0x2e8] ;  /* 0x0002e80001e47983 */ /* 0x000f280000100a00 */
[----:B------:R0:W4:Y:S02]  /*6720*/  @P1 LDG.E.U16 R15, desc[UR10][R8.64] ;  /* 0x0000000a080f1981 */ /* 0x000124000c1e1500 */
[----:B0-----:R-:W-:-:S04]  /*6730*/  IADD3 R8, P4, PT, R170, UR4, RZ ;  /* 0x00000004aa087c10 */ /* 0x001fc8000ff9e0ff */
[----:B------:R-:W-:Y:S02]  /*6740*/  IADD3.X R9, PT, PT, R171, UR5, RZ, P4, !PT ;  /* 0x00000005ab097c10 */ /* 0x000fe4000a7fe4ff */
[----:B------:R-:W4:Y:S04]  /*6750*/  LDL.64 R170, [R1+0x2e0] ;  /* 0x0002e00001aa7983 */ /* 0x000f280000100a00 */
[----:B------:R0:W4:Y:S01]  /*6760*/  @P2 LDG.E.U16 R35, desc[UR10][R8.64] ;  /* 0x0000000a08232981 */ /* 0x000122000c1e1500 */
[----:B------:R-:W-:Y:S02]  /*6770*/  ISETP.GT.AND P1, PT, R3, 0xf, PT ;  /* 0x0000000f0300780c */ /* 0x000fe40003f24270 */
[----:B------:R-:W-:Y:S02]  /*6780*/  PRMT R176, RZ, 0x7610, R176 ;  /* 0x00007610ffb07816 */ /* 0x000fe400000000b0 */
[----:B------:R-:W-:-:S02]  /*6790*/  IADD3 R4, P3, PT, R18, UR4, RZ ;  /* 0x0000000412047c10 */ /* 0x000fc4000ff7e0ff */
[----:B------:R-:W-:Y:S02]  /*67a0*/  IADD3 R18, P4, PT, R182, UR4, RZ ;  /* 0x00000004b6127c10 */ /* 0x000fe4000ff9e0ff */
[----:B------:R-:W-:Y:S02]  /*67b0*/  IADD3.X R5, PT, PT, R19, UR5, RZ, P3, !PT ;  /* 0x0000000513057c10 */ /* 0x000fe40009ffe4ff */
[----:B------:R-:W-:Y:S02]  /*67c0*/  IADD3.X R19, PT, PT, R183, UR5, RZ, P4, !PT ;  /* 0x00000005b7137c10 */ /* 0x000fe4000a7fe4ff */
[----:B------:R-:W4:Y:S04]  /*67d0*/  LDL.64 R182, [R1+0x2f0] ;  /* 0x0002f00001b67983 */ /* 0x000f280000100a00 */
[----:B------:R-:W4:Y:S01]  /*67e0*/  @P2 LDG.E.U16 R34, desc[UR10][R4.64] ;  /* 0x0000000a04222981 */ /* 0x000f22000c1e1500 */
[----:B------:R-:W-:-:S02]  /*67f0*/  ISETP.GT.AND P2, PT, R3, 0x10, PT ;  /* 0x000000100300780c */ /* 0x000fc40003f44270 */
[----:B0-----:R-:W-:Y:S02]  /*6800*/  PRMT R9, RZ, 0x7610, R9 ;  /* 0x00007610ff097816 */ /* 0x001fe40000000009 */
[----:B------:R-:W-:-:S06]  /*6810*/  PRMT R10, RZ, 0x7610, R10 ;  /* 0x00007610ff0a7816 */ /* 0x000fcc000000000a */
[----:B------:R0:W4:Y:S02]  /*6820*/  @P1 LDG.E.U16 R10, desc[UR10][R18.64] ;  /* 0x0000000a120a1981 */ /* 0x000124000c1e1500 */
[----:B0-----:R-:W-:Y:S02]  /*6830*/  PRMT R19, RZ, 0x7610, R19 ;  /* 0x00007610ff137816 */ /* 0x001fe40000000013 */
[----:B--2---:R-:W-:Y:S02]  /*6840*/  IADD3 R4, P3, PT, R24, UR4, RZ ;  /* 0x0000000418047c10 */ /* 0x004fe4000ff7e0ff */
[----:B------:R-:W-:Y:S02]  /*6850*/  IADD3 R24, P4, PT, R174, UR4, RZ ;  /* 0x00000004ae187c10 */ /* 0x000fe4000ff9e0ff */
[----:B------:R-:W-:Y:S02]  /*6860*/  IADD3.X R5, PT, PT, R25, UR5, RZ, P3, !PT ;  /* 0x0000000519057c10 */ /* 0x000fe40009ffe4ff */
[----:B------:R-:W-:-:S02]  /*6870*/  IADD3.X R25, PT, PT, R175, UR5, RZ, P4, !PT ;  /* 0x00000005af197c10 */ /* 0x000fc4000a7fe4ff */
[----:B------:R-:W2:Y:S04]  /*6880*/  LDL.64 R174, [R1+0x2f8] ;  /* 0x0002f80001ae7983 */ /* 0x000ea80000100a00 */
[----:B------:R3:W2:Y:S04]  /*6890*/  @P2 LDG.E.U16 R176, desc[UR10][R24.64] ;  /* 0x0000000a18b02981 */ /* 0x0006a8000c1e1500 */
[----:B------:R0:W2:Y:S01]  /*68a0*/  @P1 LDG.E.U16 R9, desc[UR10][R4.64] ;  /* 0x0000000a04091981 */ /* 0x0000a2000c1e1500 */
[----:B---3--:R-:W-:Y:S02]  /*68b0*/  IADD3 R24, P4, PT, R184, UR4, RZ ;  /* 0x00000004b8187c10 */ /* 0x008fe4000ff9e0ff */
[----:B0-----:R-:W-:-:S02]  /*68c0*/  IADD3 R4, P3, PT, R230, UR4, RZ ;  /* 0x00000004e6047c10 */ /* 0x001fc4000ff7e0ff */
[----:B------:R-:W-:Y:S02]  /*68d0*/  IADD3.X R25, PT, PT, R185, UR5, RZ, P4, !PT ;  /* 0x00000005b9197c10 */ /* 0x000fe4000a7fe4ff */
[----:B------:R-:W3:Y:S01]  /*68e0*/  LDL.64 R184, [R1+0x308] ;  /* 0x0003080001b87983 */ /* 0x000ee20000100a00 */
[----:B------:R-:W-:-:S03]  /*68f0*/  IADD3.X R5, PT, PT, R231, UR5, RZ, P3, !PT ;  /* 0x00000005e7057c10 */ /* 0x000fc60009ffe4ff */
[----:B------:R-:W3:Y:S04]  /*6900*/  LDL.64 R230, [R1+0x318] ;  /* 0x0003180001e67983 */ /* 0x000ee80000100a00 */
[----:B------:R4:W3:Y:S02]  /*6910*/  @P2 LDG.E.U16 R19, desc[UR10][R4.64] ;  /* 0x0000000a04132981 */ /* 0x0008e4000c1e1500 */
[----:B----4-:R-:W-:-:S04]  /*6920*/  IADD3 R4, P3, PT, R170, UR4, RZ ;  /* 0x00000004aa047c10 */ /* 0x010fc8000ff7e0ff */
[----:B------:R-:W-:Y:S02]  /*6930*/  IADD3.X R5, PT, PT, R171, UR5, RZ, P3, !PT ;  /* 0x00000005ab057c10 */ /* 0x000fe40009ffe4ff */
[----:B------:R-:W-:-:S04]  /*6940*/  IADD3 R170, P3, PT, R228, UR4, RZ ;  /* 0x00000004e4aa7c10 */ /* 0x000fc8000ff7e0ff */
[----:B------:R-:W-:Y:S02]  /*6950*/  IADD3.X R171, PT, PT, R229, UR5, RZ, P3, !PT ;  /* 0x00000005e5ab7c10 */ /* 0x000fe40009ffe4ff */
[----:B------:R-:W4:Y:S01]  /*6960*/  LDL.64 R228, [R1+0x320] ;  /* 0x0003200001e47983 */ /* 0x000f220000100a00 */
[C---:B------:R-:W-:Y:S02]  /*6970*/  ISETP.GT.AND P1, PT, R3.reuse, 0x11, PT ;  /* 0x000000110300780c */ /* 0x040fe40003f24270 */
[----:B------:R-:W-:Y:S02]  /*6980*/  PRMT R173, RZ, 0x7610, R173 ;  /* 0x00007610ffad7816 */ /* 0x000fe400000000ad */
[----:B------:R-:W-:Y:S02]  /*6990*/  PRMT R29, RZ, 0x7610, R29 ;  /* 0x00007610ff1d7816 */ /* 0x000fe4000000001d */
[----:B------:R-:W-:-:S07]  /*69a0*/  ISETP.GT.AND P2, PT, R3, 0x12, PT ;  /* 0x000000120300780c */ /* 0x000fce0003f44270 */
[----:B------:R0:W4:Y:S01]  /*69b0*/  @P1 LDG.E.U16 R173, desc[UR10][R24.64] ;  /* 0x0000000a18ad1981 */ /* 0x000122000c1e1500 */
[----:B------:R-:W-:-:S03]  /*69c0*/  PRMT R27, RZ, 0x7610, R27 ;  /* 0x00007610ff1b7816 */ /* 0x000fc6000000001b */
[----:B------:R-:W4:Y:S01]  /*69d0*/  @P1 LDG.E.U16 R29, desc[UR10][R4.64] ;  /* 0x0000000a041d1981 */ /* 0x000f22000c1e1500 */
[----:B0-----:R-:W-:-:S04]  /*69e0*/  IADD3 R24, P4, PT, R182, UR4, RZ ;  /* 0x00000004b6187c10 */ /* 0x001fc8000ff9e0ff */
[----:B------:R-:W-:Y:S02]  /*69f0*/  IADD3.X R25, PT, PT, R183, UR5, RZ, P4, !PT ;  /* 0x00000005b7197c10 */ /* 0x000fe4000a7fe4ff */
[----:B------:R-:W4:Y:S01]  /*6a00*/  LDL.64 R182, [R1+0x328] ;  /* 0x0003280001b67983 */ /* 0x000f220000100a00 */
[----:B------:R-:W-:Y:S02]  /*6a10*/  ISETP.GT.AND P1, PT, R3, 0x13, PT ;  /* 0x000000130300780c */ /* 0x000fe40003f24270 */
[----:B------:R-:W-:Y:S01]  /*6a20*/  PRMT R32, RZ, 0x7610, R32 ;  /* 0x00007610ff207816 */ /* 0x000fe20000000020 */
[----:B------:R0:W4:Y:S01]  /*6a30*/  @P2 LDG.E.U16 R27, desc[UR10][R24.64] ;  /* 0x0000000a181b2981 */ /* 0x000122000c1e1500 */
[----:B------:R-:W-:-:S04]  /*6a40*/  PRMT R8, RZ, 0x7610, R8 ;  /* 0x00007610ff087816 */ /* 0x000fc80000000008 */
[----:B------:R1:W4:Y:S01]  /*6a50*/  @P2 LDG.E.U16 R32, desc[UR10][R170.64] ;  /* 0x0000000aaa202981 */ /* 0x000322000c1e1500 */
[----:B------:R-:W-:Y:S02]  /*6a60*/  ISETP.GT.AND P2, PT, R3, 0x14, PT ;  /* 0x000000140300780c */ /* 0x000fe40003f44270 */
[----:B0-----:R-:W-:Y:S02]  /*6a70*/  IADD3 R24, P4, PT, R236, UR4, RZ ;  /* 0x00000004ec187c10 */ /* 0x001fe4000ff9e0ff */
[----:B------:R-:W-:Y:S02]  /*6a80*/  PRMT R7, RZ, 0x7610, R7 ;  /* 0x00007610ff077816 */ /* 0x000fe40000000007 */
[----:B------:R-:W-:Y:S02]  /*6a90*/  IADD3.X R25, PT, PT, R237, UR5, RZ, P4, !PT ;  /* 0x00000005ed197c10 */ /* 0x000fe4000a7fe4ff */
[----:B------:R-:W-:Y:S01]  /*6aa0*/  PRMT R18, RZ, 0x7610, R18 ;  /* 0x00007610ff127816 */ /* 0x000fe20000000012 */
[----:B------:R-:W4:Y:S04]  /*6ab0*/  LDL.64 R236, [R1+0x360] ;  /* 0x0003600001ec7983 */ /* 0x000f280000100a00 */
[----:B------:R0:W4:Y:S01]  /*6ac0*/  @P1 LDG.E.U16 R7, desc[UR10][R24.64] ;  /* 0x0000000a18071981 */ /* 0x000122000c1e1500 */
[----:B-1----:R-:W-:-:S02]  /*6ad0*/  PRMT R170, RZ, 0x7610, R170 ;  /* 0x00007610ffaa7816 */ /* 0x002fc400000000aa */
[----:B--2---:R-:W-:-:S04]  /*6ae0*/  IADD3 R4, P3, PT, R174, UR4, RZ ;  /* 0x00000004ae047c10 */ /* 0x004fc8000ff7e0ff */
[----:B------:R-:W-:Y:S02]  /*6af0*/  IADD3.X R5, PT, PT, R175, UR5, RZ, P3, !PT ;  /* 0x00000005af057c10 */ /* 0x000fe40009ffe4ff */
[----:B------:R-:W2:Y:S04]  /*6b00*/  LDL.64 R174, [R1+0x330] ;  /* 0x0003300001ae7983 */ /* 0x000ea80000100a00 */
[----:B------:R3:W2:Y:S01]  /*6b10*/  @P1 LDG.E.U16 R8, desc[UR10][R4.64] ;  /* 0x0000000a04081981 */ /* 0x0006a2000c1e1500 */
[----:B0-----:R-:W-:Y:S02]  /*6b20*/  IADD3 R24, P1, PT, R234, UR4, RZ ;  /* 0x00000004ea187c10 */ /* 0x001fe4000ff3e0ff */
[----:B---3--:R-:W-:-:S04]  /*6b30*/  IADD3 R4, P3, PT, R184, UR4, RZ ;  /* 0x00000004b8047c10 */ /* 0x008fc8000ff7e0ff */
[----:B------:R-:W-:Y:S02]  /*6b40*/  IADD3.X R5, PT, PT, R185, UR5, RZ, P3, !PT ;  /* 0x00000005b9057c10 */ /* 0x000fe40009ffe4ff */
[----:B------:R-:W3:Y:S01]  /*6b50*/  LDL.64 R184, [R1+0x338] ;  /* 0x0003380001b87983 */ /* 0x000ee20000100a00 */
[----:B------:R-:W-:Y:S02]  /*6b60*/  ISETP.GT.AND P3, PT, R3, 0x15, PT ;  /* 0x000000150300780c */ /* 0x000fe40003f64270 */
[----:B------:R-:W-:Y:S01]  /*6b70*/  IADD3.X R25, PT, PT, R235, UR5, RZ, P1, !PT ;  /* 0x00000005eb197c10 */ /* 0x000fe20008ffe4ff */
[----:B------:R0:W3:Y:S01]  /*6b80*/  @P2 LDG.E.U16 R18, desc[UR10][R4.64] ;  /* 0x0000000a04122981 */ /* 0x0000e2000c1e1500 */
[----:B------:R-:W-:Y:S02]  /*6b90*/  PRMT R172, RZ, 0x7610, R172 ;  /* 0x00007610ffac7816 */ /* 0x000fe400000000ac */
[----:B------:R-:W-:Y:S01]  /*6ba0*/  PRMT R31, RZ, 0x7610, R31 ;  /* 0x00007610ff1f7816 */ /* 0x000fe2000000001f */
[----:B------:R-:W3:Y:S04]  /*6bb0*/  LDL.64 R234, [R1+0x350] ;  /* 0x0003500001ea7983 */ /* 0x000ee80000100a00 */
[----:B------:R-:W3:Y:S01]  /*6bc0*/  @P2 LDG.E.U16 R172, desc[UR10][R24.64] ;  /* 0x0000000a18ac2981 */ /* 0x000ee2000c1e1500 */
[----:B0-----:R-:W-:-:S04]  /*6bd0*/  IADD3 R4, P1, PT, R230, UR4, RZ ;  /* 0x00000004e6047c10 */ /* 0x001fc8000ff3e0ff */
[----:B------:R-:W-:Y:S02]  /*6be0*/  IADD3.X R5, PT, PT, R231, UR5, RZ, P1, !PT ;  /* 0x00000005e7057c10 */ /* 0x000fe40008ffe4ff */
[----:B------:R-:W3:Y:S04]  /*6bf0*/  LDL.64 R230, [R1+0x340] ;  /* 0x0003400001e67983 */ /* 0x000ee80000100a00 */
[----:B------:R4:W3:Y:S02]  /*6c00*/  @P3 LDG.E.U16 R170, desc[UR10][R4.64] ;  /* 0x0000000a04aa3981 */ /* 0x0008e4000c1e1500 */
[----:B----4-:R-:W-:-:S04]  /*6c10*/  IADD3 R4, P1, PT, R228, UR4, RZ ;  /* 0x00000004e4047c10 */ /* 0x010fc8000ff3e0ff */
[----:B------:R-:W-:Y:S02]  /*6c20*/  IADD3.X R5, PT, PT, R229, UR5, RZ, P1, !PT ;  /* 0x00000005e5057c10 */ /* 0x000fe40008ffe4ff */
[----:B------:R-:W4:Y:S01]  /*6c30*/  LDL.64 R228, [R1+0x348] ;  /* 0x0003480001e47983 */ /* 0x000f220000100a00 */
[----:B------:R-:W-:-:S03]  /*6c40*/  ISETP.GT.AND P2, PT, R3, 0x16, PT ;  /* 0x000000160300780c */ /* 0x000fc60003f44270 */
[----:B------:R0:W4:Y:S01]  /*6c50*/  @P3 LDG.E.U16 R31, desc[UR10][R4.64] ;  /* 0x0000000a041f3981 */ /* 0x000122000c1e1500 */
[----:B------:R-:W-:Y:S02]  /*6c60*/  PRMT R26, RZ, 0x7610, R26 ;  /* 0x00007610ff1a7816 */ /* 0x000fe4000000001a */
[----:B------:R-:W-:Y:S02]  /*6c70*/  PRMT R25, RZ, 0x7610, R25 ;  /* 0x00007610ff197816 */ /* 0x000fe40000000019 */
[----:B0-----:R-:W-:-:S04]  /*6c80*/  IADD3 R4, P1, PT, R182, UR4, RZ ;  /* 0x00000004b6047c10 */ /* 0x001fc8000ff3e0ff */
[----:B------:R-:W-:Y:S02]  /*6c90*/  IADD3.X R5, PT, PT, R183, UR5, RZ, P1, !PT ;  /* 0x00000005b7057c10 */ /* 0x000fe40008ffe4ff */
[----:B------:R-:W4:Y:S04]  /*6ca0*/  LDL.64 R182, [R1+0x358] ;  /* 0x0003580001b67983 */ /* 0x000f280000100a00 */
[----:B------:R2:W4:Y:S02]  /*6cb0*/  @P2 LDG.E.U16 R26, desc[UR10][R4.64] ;  /* 0x0000000a041a2981 */ /* 0x000524000c1e1500 */
[----:B--2---:R-:W-:-:S04]  /*6cc0*/  IADD3 R4, P1, PT, R174, UR4, RZ ;  /* 0x00000004ae047c10 */ /* 0x004fc8000ff3e0ff */
[----:B------:R-:W-:-:S05]  /*6cd0*/  IADD3.X R5, PT, PT, R175, UR5, RZ, P1, !PT ;  /* 0x00000005af057c10 */ /* 0x000fca0008ffe4ff */
[----:B------:R0:W2:Y:S01]  /*6ce0*/  @P2 LDG.E.U16 R25, desc[UR10][R4.64] ;  /* 0x0000000a04192981 */ /* 0x0000a2000c1e1500 */
[----:B------:R-:W-:Y:S02]  /*6cf0*/  ISETP.GT.AND P2, PT, R3, 0x17, PT ;  /* 0x000000170300780c */ /* 0x000fe40003f44270 */
[----:B0-----:R-:W-:Y:S02]  /*6d00*/  PRMT R4, RZ, 0x7610, R4 ;  /* 0x00007610ff047816 */ /* 0x001fe40000000004 */
[----:B---3--:R-:W-:-:S04]  /*6d10*/  IADD3 R174, P1, PT, R184, UR4, RZ ;  /* 0x00000004b8ae7c10 */ /* 0x008fc8000ff3e0ff */
[----:B------:R-:W-:Y:S02]  /*6d20*/  IADD3.X R175, PT, PT, R185, UR5, RZ, P1, !PT ;  /* 0x00000005b9af7c10 */ /* 0x000fe40008ffe4ff */
[----:B------:R-:W3:Y:S04]  /*6d30*/  LDL.64 R184, [R1+0x368] ;  /* 0x0003680001b87983 */ /* 0x000ee80000100a00 */
[----:B------:R0:W2:Y:S01]  /*6d40*/  @P2 LDG.E.U16 R4, desc[UR10][R174.64] ;  /* 0x0000000aae042981 */ /* 0x0000a2000c1e1500 */
[----:B------:R-:W-:Y:S02]  /*6d50*/  PRMT R5, RZ, 0x7610, R5 ;  /* 0x00007610ff057816 */ /* 0x000fe40000000005 */
[----:B0-----:R-:W-:-:S04]  /*6d60*/  IADD3 R174, P1, PT, R230, UR4, RZ ;  /* 0x00000004e6ae7c10 */ /* 0x001fc8000ff3e0ff */
[----:B------:R-:W-:Y:S02]  /*6d70*/  IADD3.X R175, PT, PT, R231, UR5, RZ, P1, !PT ;  /* 0x00000005e7af7c10 */ /* 0x000fe40008ffe4ff */
[----:B------:R-:W2:Y:S04]  /*6d80*/  LDL.64 R230, [R1+0x370] ;  /* 0x0003700001e67983 */ /* 0x000ea80000100a00 */
[----:B------:R4:W2:Y:S02]  /*6d90*/  @P2 LDG.E.U16 R5, desc[UR10][R174.64] ;  /* 0x0000000aae052981 */ /* 0x0008a4000c1e1500 */
[----:B----4-:R-:W-:-:S04]  /*6da0*/  IADD3 R174, P1, PT, R228, UR4, RZ ;  /* 0x00000004e4ae7c10 */ /* 0x010fc8000ff3e0ff */
[----:B------:R-:W-:Y:S02]  /*6db0*/  IADD3.X R175, PT, PT, R229, UR5, RZ, P1, !PT ;  /* 0x00000005e5af7c10 */ /* 0x000fe40008ffe4ff */
[----:B------:R-:W4:Y:S01]  /*6dc0*/  LDL.64 R228, [R1+0x378] ;  /* 0x0003780001e47983 */ /* 0x000f220000100a00 */
[----:B------:R-:W-:Y:S02]  /*6dd0*/  ISETP.GT.AND P2, PT, R3, 0x18, PT ;  /* 0x000000180300780c */ /* 0x000fe40003f44270 */
[----:B------:R-:W-:Y:S02]  /*6de0*/  PRMT R28, RZ, 0x7610, R28 ;  /* 0x00007610ff1c7816 */ /* 0x000fe4000000001c */
[----:B------:R-:W-:-:S09]  /*6df0*/  PRMT R171, RZ, 0x7610, R171 ;  /* 0x00007610ffab7816 */ /* 0x000fd200000000ab */
[----:B------:R0:W4:Y:S02]  /*6e00*/  @P2 LDG.E.U16 R28, desc[UR10][R174.64] ;  /* 0x0000000aae1c2981 */ /* 0x000124000c1e1500 */
[----:B0-----:R-:W-:-:S04]  /*6e10*/  IADD3 R174, P1, PT, R234, UR4, RZ ;  /* 0x00000004eaae7c10 */ /* 0x001fc8000ff3e0ff */
[----:B------:R-:W-:Y:S02]  /*6e20*/  IADD3.X R175, PT, PT, R235, UR5, RZ, P1, !PT ;  /* 0x00000005ebaf7c10 */ /* 0x000fe40008ffe4ff */
[----:B------:R-:W-:Y:S01]  /*6e30*/  PRMT R22, RZ, 0x7610, R22 ;  /* 0x00007610ff167816 */ /* 0x000fe20000000016 */
[----:B------:R-:W4:Y:S04]  /*6e40*/  LDL.64 R234, [R1+0x380] ;  /* 0x0003800001ea7983 */ /* 0x000f280000100a00 */
[----:B------:R0:W4:Y:S01]  /*6e50*/  @P2 LDG.E.U16 R171, desc[UR10][R174.64] ;  /* 0x0000000aaeab2981 */ /* 0x000122000c1e1500 */
[----:B------:R-:W-:Y:S02]  /*6e60*/  ISETP.GT.AND P2, PT, R3, 0x19, PT ;  /* 0x000000190300780c */ /* 0x000fe40003f44270 */
[----:B0-----:R-:W-:-:S04]  /*6e70*/  IADD3 R174, P1, PT, R182, UR4, RZ ;  /* 0x00000004b6ae7c10 */ /* 0x001fc8000ff3e0ff */
[----:B------:R-:W-:Y:S02]  /*6e80*/  IADD3.X R175, PT, PT, R183, UR5, RZ, P1, !PT ;  /* 0x00000005b7af7c10 */ /* 0x000fe40008ffe4ff */
[----:B------:R-:W-:-:S05]  /*6e90*/  IADD3 R182, P1, PT, R236, UR4, RZ ;  /* 0x00000004ecb67c10 */ /* 0x000fca000ff3e0ff */
[----:B------:R0:W4:Y:S01]  /*6ea0*/  @P2 LDG.E.U16 R22, desc[UR10][R174.64] ;  /* 0x0000000aae162981 */ /* 0x000122000c1e1500 */
[----:B------:R-:W-:Y:S02]  /*6eb0*/  IADD3.X R183, PT, PT, R237, UR5, RZ, P1, !PT ;  /* 0x00000005edb77c10 */ /* 0x000fe40008ffe4ff */
[----:B------:R-:W-:Y:S01]  /*6ec0*/  PRMT R24, RZ, 0x7610, R24 ;  /* 0x00007610ff187816 */ /* 0x000fe20000000018 */
[----:B------:R-:W4:Y:S01]  /*6ed0*/  LDL.64 R236, [R1+0x3a8] ;  /* 0x0003a80001ec7983 */ /* 0x000f220000100a00 */
[----:B0-----:R-:W-:-:S06]  /*6ee0*/  PRMT R174, RZ, 0x7610, R174 ;  /* 0x00007610ffae7816 */ /* 0x001fcc00000000ae */
[----:B------:R3:W4:Y:S01]  /*6ef0*/  @P2 LDG.E.U16 R174, desc[UR10][R182.64] ;  /* 0x0000000ab6ae2981 */ /* 0x000722000c1e1500 */
[----:B------:R-:W-:Y:S02]  /*6f00*/  ISETP.GT.AND P2, PT, R3, 0x1a, PT ;  /* 0x0000001a0300780c */ /* 0x000fe40003f44270 */
[----:B------:R-:W-:Y:S02]  /*6f10*/  PRMT R175, RZ, 0x7610, R175 ;  /* 0x00007610ffaf7816 */ /* 0x000fe400000000af */
[----:B---3--:R-:W-:-:S04]  /*6f20*/  IADD3 R182, P1, PT, R184, UR4, RZ ;  /* 0x00000004b8b67c10 */ /* 0x008fc8000ff3e0ff */
[----:B------:R-:W-:Y:S02]  /*6f30*/  IADD3.X R183, PT, PT, R185, UR5, RZ, P1, !PT ;  /* 0x00000005b9b77c10 */ /* 0x000fe40008ffe4ff */
[----:B------:R-:W3:Y:S04]  /*6f40*/  LDL.64 R184, [R1+0x388] ;  /* 0x0003880001b87983 */ /* 0x000ee80000100a00 */
[----:B------:R2:W3:Y:S02]  /*6f50*/  @P2 LDG.E.U16 R24, desc[UR10][R182.64] ;  /* 0x0000000ab6182981 */ /* 0x0004e4000c1e1500 */
[----:B--2---:R-:W-:-:S04]  /*6f60*/  IADD3 R182, P1, PT, R230, UR4, RZ ;  /* 0x00000004e6b67c10 */ /* 0x004fc8000ff3e0ff */
        /* <DEDUP_REMOVED lines=12> */
[----:B------:R-:W4:Y:S04]  /*7030*/  LDL.64 R234, [R1+0x3b0] ;  /* 0x0003b00001ea7983 */ /* 0x000f280000100a00 */
[----:B------:R3:W4:Y:S01]  /*7040*/  @P2 LDG.E.U16 R179, desc[UR10][R182.64] ;  /* 0x0000000ab6b32981 */ /* 0x000722000c1e1500 */
[----:B------:R-:W-:Y:S02]  /*7050*/  ISETP.GT.AND P2, PT, R3, 0x1c, PT ;  /* 0x0000001c0300780c */ /* 0x000fe40003f44270 */
[----:B------:R-:W-:Y:S02]  /*7060*/  PRMT R180, RZ, 0x7610, R180 ;  /* 0x00007610ffb47816 */ /* 0x000fe400000000b4 */
[----:B---3--:R-:W-:-:S04]  /*7070*/  IADD3 R182, P1, PT, R184, UR4, RZ ;  /* 0x00000004b8b67c10 */ /* 0x008fc8000ff3e0ff */
[----:B------:R-:W-:-:S05]  /*7080*/  IADD3.X R183, PT, PT, R185, UR5, RZ, P1, !PT ;  /* 0x00000005b9b77c10 */ /* 0x000fca0008ffe4ff */
[----:B------:R0:W3:Y:S01]  /*7090*/  @P2 LDG.E.U16 R180, desc[UR10][R182.64] ;  /* 0x0000000ab6b42981 */ /* 0x0000e2000c1e1500 */
[----:B--2---:R-:W-:Y:S02]  /*70a0*/  IADD3 R184, P1, PT, R230, UR4, RZ ;  /* 0x00000004e6b87c10 */ /* 0x004fe4000ff3e0ff */
[----:B0-----:R-:W-:Y:S02]  /*70b0*/  PRMT R182, RZ, 0x7610, R182 ;  /* 0x00007610ffb67816 */ /* 0x001fe400000000b6 */
[----:B------:R-:W-:Y:S02]  /*70c0*/  IADD3.X R185, PT, PT, R231, UR5, RZ, P1, !PT ;  /* 0x00000005e7b97c10 */ /* 0x000fe40008ffe4ff */
[----:B------:R-:W2:Y:S04]  /*70d0*/  LDL.64 R230, [R1+0x3b8] ;  /* 0x0003b80001e67983 */ /* 0x000ea80000100a00 */
[----:B------:R4:W3:Y:S02]  /*70e0*/  @P2 LDG.E.U16 R182, desc[UR10][R184.64] ;  /* 0x0000000ab8b62981 */ /* 0x0008e4000c1e1500 */
[----:B----4-:R-:W-:-:S04]  /*70f0*/  IADD3 R184, P1, PT, R228, UR4, RZ ;  /* 0x00000004e4b87c10 */ /* 0x010fc8000ff3e0ff */
[----:B------:R-:W-:Y:S02]  /*7100*/  IADD3.X R185, PT, PT, R229, UR5, RZ, P1, !PT ;  /* 0x00000005e5b97c10 */ /* 0x000fe40008ffe4ff */
[----:B------:R-:W4:Y:S01]  /*7110*/  LDL.64 R228, [R1+0x3c0] ;  /* 0x0003c00001e47983 */ /* 0x000f220000100a00 */
[----:B------:R-:W-:Y:S02]  /*7120*/  ISETP.GT.AND P2, PT, R3, 0x1d, PT ;  /* 0x0000001d0300780c */ /* 0x000fe40003f44270 */
[----:B------:R-:W-:Y:S01]  /*7130*/  PRMT R183, RZ, 0x7610, R183 ;  /* 0x00007610ffb77816 */ /* 0x000fe200000000b7 */
[----:B------:R-:W3:Y:S01]  /*7140*/  LDL.LU R246, [R1+0x68] ;  /* 0x0000680001f67983 */ /* 0x000ee20000300800 */
[----:B------:R-:W-:-:S09]  /*7150*/  PRMT R186, RZ, 0x7610, R186 ;  /* 0x00007610ffba7816 */ /* 0x000fd200000000ba */
[----:B------:R0:W3:Y:S02]  /*7160*/  @P2 LDG.E.U16 R183, desc[UR10][R184.64] ;  /* 0x0000000ab8b72981 */ /* 0x0000e4000c1e1500 */
[----:B0-----:R-:W-:-:S04]  /*7170*/  IADD3 R184, P1, PT, R238, UR4, RZ ;  /* 0x00000004eeb87c10 */ /* 0x001fc8000ff3e0ff */
[----:B------:R-:W-:-:S05]  /*7180*/  IADD3.X R185, PT, PT, R239, UR5, RZ, P1, !PT ;  /* 0x00000005efb97c10 */ /* 0x000fca0008ffe4ff */
[----:B------:R0:W3:Y:S01]  /*7190*/  @P2 LDG.E.U16 R186, desc[UR10][R184.64] ;  /* 0x0000000ab8ba2981 */ /* 0x0000e2000c1e1500 */
[----:B------:R-:W-:Y:S02]  /*71a0*/  ISETP.GT.AND P2, PT, R3, 0x1e, PT ;  /* 0x0000001e0300780c */ /* 0x000fe40003f44270 */
[----:B------:R-:W-:Y:S02]  /*71b0*/  PRMT R188, RZ, 0x7610, R188 ;  /* 0x00007610ffbc7816 */ /* 0x000fe400000000bc */
[----:B0-----:R-:W-:Y:S02]  /*71c0*/  IADD3 R184, P1, PT, R236, UR4, RZ ;  /* 0x00000004ecb87c10 */ /* 0x001fe4000ff3e0ff */
[----:B------:R-:W-:Y:S01]  /*71d0*/  PRMT R189, RZ, 0x7610, R189 ;  /* 0x00007610ffbd7816 */ /* 0x000fe200000000bd */
[----:B------:R-:W3:Y:S01]  /*71e0*/  LDL.LU R236, [R1+0x1b8] ;  /* 0x0001b80001ec7983 */ /* 0x000ee20000300800 */
[----:B------:R-:W-:Y:S02]  /*71f0*/  IADD3.X R185, PT, PT, R237, UR5, RZ, P1, !PT ;  /* 0x00000005edb97c10 */ /* 0x000fe40008ffe4ff */
[----:B------:R-:W-:Y:S01]  /*7200*/  PRMT R196, RZ, 0x7610, R196 ;  /* 0x00007610ffc47816 */ /* 0x000fe200000000c4 */
[----:B------:R-:W3:Y:S04]  /*7210*/  LDL.LU R239, [R1+0x128] ;  /* 0x0001280001ef7983 */ /* 0x000ee80000300800 */
[----:B------:R0:W3:Y:S01]  /*7220*/  @P2 LDG.E.U16 R188, desc[UR10][R184.64] ;  /* 0x0000000ab8bc2981 */ /* 0x0000e2000c1e1500 */
[----:B------:R-:W-:-:S03]  /*7230*/  PRMT R197, RZ, 0x7610, R197 ;  /* 0x00007610ffc57816 */ /* 0x000fc600000000c5 */
[----:B------:R-:W3:Y:S04]  /*7240*/  LDL.LU R238, [R1+0x1bc] ;  /* 0x0001bc0001ee7983 */ /* 0x000ee80000300800 */
[----:B------:R-:W3:Y:S01]  /*7250*/  LDL.LU R252, [R1+0x1d0] ;  /* 0x0001d00001fc7983 */ /* 0x000ee20000300800 */
[----:B0-----:R-:W-:-:S04]  /*7260*/  IADD3 R184, P1, PT, R234, UR4, RZ ;  /* 0x00000004eab87c10 */ /* 0x001fc8000ff3e0ff */
[----:B------:R-:W-:-:S05]  /*7270*/  IADD3.X R185, PT, PT, R235, UR5, RZ, P1, !PT ;  /* 0x00000005ebb97c10 */ /* 0x000fca0008ffe4ff */
[----:B------:R0:W3:Y:S02]  /*7280*/  @P2 LDG.E.U16 R189, desc[UR10][R184.64] ;  /* 0x0000000ab8bd2981 */ /* 0x0000e4000c1e1500 */
[----:B0-----:R-:W-:Y:S01]  /*7290*/  IMAD.WIDE R184, R195, 0x2, R232 ;  /* 0x00000002c3b87825 */ /* 0x001fe200078e02e8 */
[----:B------:R-:W-:Y:S02]  /*72a0*/  PRMT R195, RZ, 0x7610, R195 ;  /* 0x00007610ffc37816 */ /* 0x000fe400000000c3 */
[----:B------:R-:W-:-:S04]  /*72b0*/  IADD3 R184, P1, PT, R184, UR4, RZ ;  /* 0x00000004b8b87c10 */ /* 0x000fc8000ff3e0ff */
[----:B------:R-:W-:Y:S02]  /*72c0*/  IADD3.X R185, PT, PT, R185, UR5, RZ, P1, !PT ;  /* 0x00000005b9b97c10 */ /* 0x000fe40008ffe4ff */
[----:B------:R-:W-:-:S03]  /*72d0*/  ISETP.GT.AND P1, PT, R3, 0x1f, PT ;  /* 0x0000001f0300780c */ /* 0x000fc60003f24270 */
[----:B------:R2:W3:Y:S02]  /*72e0*/  @P0 LDG.E.U16 R195, desc[UR10][R184.64] ;  /* 0x0000000ab8c30981 */ /* 0x0004e4000c1e1500 */
[----:B--2---:R-:W-:-:S04]  /*72f0*/  IADD3 R184, P0, PT, R230, UR4, RZ ;  /* 0x00000004e6b87c10 */ /* 0x004fc8000ff1e0ff */
[----:B------:R-:W-:-:S05]  /*7300*/  IADD3.X R185, PT, PT, R231, UR5, RZ, P0, !PT ;  /* 0x00000005e7b97c10 */ /* 0x000fca00087fe4ff */
[----:B------:R4:W2:Y:S02]  /*7310*/  @P1 LDG.E.U16 R196, desc[UR10][R184.64] ;  /* 0x0000000ab8c41981 */ /* 0x0008a4000c1e1500 */
[----:B----4-:R-:W-:-:S04]  /*7320*/  IADD3 R184, P0, PT, R228, UR4, RZ ;  /* 0x00000004e4b87c10 */ /* 0x010fc8000ff1e0ff */
[----:B------:R-:W-:-:S05]  /*7330*/  IADD3.X R185, PT, PT, R229, UR5, RZ, P0, !PT ;  /* 0x00000005e5b97c10 */ /* 0x000fca00087fe4ff */
[----:B------:R0:W4:Y:S01]  /*7340*/  @P1 LDG.E.U16 R197, desc[UR10][R184.64] ;  /* 0x0000000ab8c51981 */ /* 0x000122000c1e1500 */
[C---:B------:R-:W-:Y:S01]  /*7350*/  IADD3 RZ, P1, PT, R215.reuse, R2, RZ ;  /* 0x00000002d7ff7210 */ /* 0x040fe20007f3e0ff */
[----:B0-----:R-:W-:Y:S02]  /*7360*/  IMAD.IADD R184, R215, 0x1, R2 ;  /* 0x00000001d7b87824 */ /* 0x001fe400078e0202 */
[----:B------:R-:W2:Y:S02]  /*7370*/  LDL R215, [R1+0x60] ;  /* 0x0000600001d77983 */ /* 0x000ea40000100800 */
[----:B------:R-:W-:Y:S02]  /*7380*/  IMAD.X R185, R209, 0x1, R0, P1 ;  /* 0x00000001d1b97824 */ /* 0x000fe400008e0600 */
[----:B------:R-:W4:Y:S01]  /*7390*/  LDL R209, [R1+0x100] ;  /* 0x0001000001d17983 */ /* 0x000f220000100800 */
[----:B------:R-:W0:Y:S01]  /*73a0*/  S2R R204, SR_TID.X ;  /* 0x0000000000cc7919 */ /* 0x000e220000002100 */
[----:B------:R-:W-:-:S02]  /*73b0*/  PRMT R198, RZ, 0x7610, R198 ;  /* 0x00007610ffc67816 */ /* 0x000fc400000000c6 */
[----:B------:R-:W-:Y:S02]  /*73c0*/  IADD3 RZ, P1, PT, R223, R2, RZ ;  /* 0x00000002dfff7210 */ /* 0x000fe40007f3e0ff */
[----:B------:R-:W-:Y:S02]  /*73d0*/  PRMT R199, RZ, 0x7610, R199 ;  /* 0x00007610ffc77816 */ /* 0x000fe400000000c7 */
[----:B------:R-:W-:Y:S02]  /*73e0*/  PRMT R200, RZ, 0x7610, R200 ;  /* 0x00007610ffc87816 */ /* 0x000fe400000000c8 */
[----:B0-----:R-:W-:-:S04]  /*73f0*/  LOP3.LUT R204, R204, 0x1f, RZ, 0xc0, !PT ;  /* 0x0000001fcccc7812 */ /* 0x001fc800078ec0ff */
[----:B------:R-:W-:Y:S01]  /*7400*/  ISETP.GE.AND P0, PT, R204, R3, PT ;  /* 0x00000003cc00720c */ /* 0x000fe20003f06270 */
[----:B------:R-:W-:-:S12]  /*7410*/  BAR.SYNC.DEFER_BLOCKING 0x0 ;  /* 0x0000000000007b1d */ /* 0x000fd80000010000 */
[----:B------:R0:W4:Y:S02]  /*7420*/  @!P0 LDG.E.U16 R198, desc[UR10][R184.64] ;  /* 0x0000000ab8c68981 */ /* 0x000124000c1e1500 */
[----:B0-----:R-:W-:Y:S02]  /*7430*/  IMAD.IADD R184, R223, 0x1, R2 ;  /* 0x00000001dfb87824 */ /* 0x001fe400078e0202 */
[----:B------:R-:W-:Y:S01]  /*7440*/  IMAD.X R185, R221, 0x1, R0, P1 ;  /* 0x00000001ddb97824 */ /* 0x000fe200008e0600 */
[----:B------:R-:W-:-:S04]  /*7450*/  IADD3 RZ, P1, PT, R219, R2, RZ ;  /* 0x00000002dbff7210 */ /* 0x000fc80007f3e0ff */
[----:B------:R0:W4:Y:S02]  /*7460*/  @!P0 LDG.E.U16 R199, desc[UR10][R184.64] ;  /* 0x0000000ab8c78981 */ /* 0x000124000c1e1500 */
[----:B0-----:R-:W-:Y:S02]  /*7470*/  IMAD.IADD R184, R219, 0x1, R2 ;  /* 0x00000001dbb87824 */ /* 0x001fe400078e0202 */
[--C-:B------:R-:W-:Y:S01]  /*7480*/  IMAD.X R185, R213, 0x1, R0.reuse, P1 ;  /* 0x00000001d5b97824 */ /* 0x100fe200008e0600 */
[----:B---3--:R-:W-:Y:S01]  /*7490*/  IADD3 RZ, P1, PT, R246, R2, RZ ;  /* 0x00000002f6ff7210 */ /* 0x008fe20007f3e0ff */
[----:B------:R-:W3:Y:S04]  /*74a0*/  LDL R219, [R1+0xfc] ;  /* 0x0000fc0001db7983 */ /* 0x000ee80000100800 */
[----:B------:R0:W3:Y:S04]  /*74b0*/  @!P0 LDG.E.U16 R200, desc[UR10][R184.64] ;  /* 0x0000000ab8c88981 */ /* 0x0000e8000c1e1500 */
[----:B------:R1:W-:Y:S04]  /*74c0*/  STL [R1+0x41c], R246 ;  /* 0x00041cf601007387 */ /* 0x0003e80000100800 */
[----:B------:R-:W3:Y:S01]  /*74d0*/  LDL R213, [R1+0x58] ;  /* 0x0000580001d57983 */ /* 0x000ee20000100800 */
[----:B0-----:R-:W-:-:S02]  /*74e0*/  IMAD.X R185, R211, 0x1, R0, P1 ;  /* 0x00000001d3b97824 */ /* 0x001fc400008e0600 */
[----:B------:R-:W-:Y:S01]  /*74f0*/  IMAD.IADD R184, R246, 0x1, R2 ;  /* 0x00000001f6b87824 */ /* 0x000fe200078e0202 */
[----:B------:R-:W3:Y:S04]  /*7500*/  LDL R211, [R1+0xf8] ;  /* 0x0000f80001d37983 */ /* 0x000ee80000100800 */
[----:B-1----:R-:W3:Y:S01]  /*7510*/  LDL.LU R246, [R1+0x5c] ;  /* 0x00005c0001f67983 */ /* 0x002ee20000300800 */
[----:B------:R-:W-:Y:S02]  /*7520*/  PRMT R201, RZ, 0x7610, R201 ;  /* 0x00007610ffc97816 */ /* 0x000fe400000000c9 */
[----:B------:R-:W-:-:S04]  /*7530*/  IADD3 RZ, P1, PT, R217, R2, RZ ;  /* 0x00000002d9ff7210 */ /* 0x000fc80007f3e0ff */
[----:B------:R0:W3:Y:S01]  /*7540*/  @!P0 LDG.E.U16 R201, desc[UR10][R184.64] ;  /* 0x0000000ab8c98981 */ /* 0x0000e2000c1e1500 */
[----:B------:R-:W-:Y:S01]  /*7550*/  PRMT R202, RZ, 0x7610, R202 ;  /* 0x00007610ffca7816 */ /* 0x000fe200000000ca */
[----:B0-----:R-:W-:Y:S02]  /*7560*/  IMAD.X R185, R206, 0x1, R0, P1 ;  /* 0x00000001ceb97824 */ /* 0x001fe400008e0600 */
[----:B------:R-:W3:Y:S01]  /*7570*/  LDL R206, [R1+0x54] ;  /* 0x0000540001ce7983 */ /* 0x000ee20000100800 */
[----:B------:R-:W-:-:S03]  /*7580*/  IMAD.IADD R184, R217, 0x1, R2 ;  /* 0x00000001d9b87824 */ /* 0x000fc600078e0202 */
[----:B------:R-:W3:Y:S04]  /*7590*/  LDL R217, [R1+0xf4] ;  /* 0x0000f40001d97983 */ /* 0x000ee80000100800 */
[----:B------:R4:W3:Y:S01]  /*75a0*/  @!P0 LDG.E.U16 R202, desc[UR10][R184.64] ;  /* 0x0000000ab8ca8981 */ /* 0x0008e2000c1e1500 */
[----:B--2---:R-:W-:-:S05]  /*75b0*/  IADD3 RZ, P1, PT, R215, R2, RZ ;  /* 0x00000002d7ff7210 */ /* 0x004fca0007f3e0ff */
[----:B----4-:R-:W-:Y:S02]  /*75c0*/  IMAD.X R185, R209, 0x1, R0, P1 ;  /* 0x00000001d1b97824 */ /* 0x010fe400008e0600 */
[----:B------:R-:W2:Y:S01]  /*75d0*/  LDL R209, [R1+0x50] ;  /* 0x0000500001d17983 */ /* 0x000ea20000100800 */
[----:B------:R-:W0:Y:S01]  /*75e0*/  S2UR UR8, SR_CgaCtaId ;  /* 0x00000000000879c3 */ /* 0x000e220000008800 */
[----:B------:R-:W-:Y:S01]  /*75f0*/  UMOV UR6, 0x400 ;  /* 0x0000040000067882 */ /* 0x000fe20000000000 */
[----:B------:R-:W-:Y:S01]  /*7600*/  PRMT R203, RZ, 0x7610, R203 ;  /* 0x00007610ffcb7816 */ /* 0x000fe200000000cb */
[----:B------:R-:W-:Y:S02]  /*7610*/  IMAD.SHL.U32 R204, R204, 0x2, RZ ;  /* 0x00000002cccc7824 */ /* 0x000fe400078e00ff */
[----:B------:R-:W-:Y:S02]  /*7620*/  IMAD.IADD R184, R215, 0x1, R2 ;  /* 0x00000001d7b87824 */ /* 0x000fe400078e0202 */
[----:B------:R-:W4:Y:S04]  /*7630*/  LDL R215, [R1+0xf0] ;  /* 0x0000f00001d77983 */ /* 0x000f280000100800 */
[----:B------:R1:W4:Y:S01]  /*7640*/  @!P0 LDG.E.U16 R203, desc[UR10][R184.64] ;  /* 0x0000000ab8cb8981 */ /* 0x000322000c1e1500 */
[----:B0-----:R-:W-:-:S09]  /*7650*/  ULEA UR6, UR8, UR6, 0x18 ;  /* 0x0000000608067291 */ /* 0x001fd2000f8ec0ff */
[----:B------:R0:W-:Y:S04]  /*7660*/  STS.U16 [R204+UR6], R194 ;  /* 0x000000c2cc007988 */ /* 0x0001e80008000406 */
[----:B------:R1:W-:Y:S01]  /*7670*/  STS.U16 [R204+UR6+0x40], R193 ;  /* 0x000040c1cc007988 */ /* 0x0003e20008000406 */
[----:B0-----:R-:W-:Y:S02]  /*7680*/  PRMT R194, RZ, 0x7610, R194 ;  /* 0x00007610ffc27816 */ /* 0x001fe400000000c2 */
[----:B-1----:R-:W-:Y:S01]  /*7690*/  PRMT R193, RZ, 0x7610, R193 ;  /* 0x00007610ffc17816 */ /* 0x002fe200000000c1 */
[----:B------:R0:W-:Y:S02]  /*76a0*/  STS.U16 [R204+UR6+0x240], R192 ;  /* 0x000240c0cc007988 */ /* 0x0001e40008000406 */
[----:B0-----:R-:W-:-:S02]  /*76b0*/  PRMT R192, RZ, 0x7610, R192 ;  /* 0x00007610ffc07816 */ /* 0x001fc400000000c0 */
[CC--:B---3--:R-:W-:Y:S01]  /*76c0*/  IADD3 RZ, P1, PT, R246.reuse, R2.reuse, RZ ;  /* 0x00000002f6ff7210 */ /* 0x0c8fe20007f3e0ff */
[----:B------:R-:W-:Y:S01]  /*76d0*/  IMAD.IADD R184, R246, 0x1, R2 ;  /* 0x00000001f6b87824 */ /* 0x000fe200078e0202 */
[----:B------:R-:W-:Y:S03]  /*76e0*/  STL [R1+0x420], R246 ;  /* 0x000420f601007387 */ /* 0x000fe60000100800 */
[----:B------:R-:W-:Y:S01]  /*76f0*/  IMAD.X R185, R219, 0x1, R0, P1 ;  /* 0x00000001dbb97824 */ /* 0x000fe200008e0600 */
[----:B------:R-:W3:Y:S01]  /*7700*/  LDL R225, [R1+0x4c] ;  /* 0x00004c0001e17983 */ /* 0x000ee20000100800 */
[----:B------:R-:W-:-:S03]  /*7710*/  IADD3 RZ, P1, PT, R213, R2, RZ ;  /* 0x00000002d5ff7210 */ /* 0x000fc60007f3e0ff */
[----:B------:R0:W3:Y:S04]  /*7720*/  @!P0 LDG.E.U16 R194, desc[UR10][R184.64] ;  /* 0x0000000ab8c28981 */ /* 0x0000e8000c1e1500 */
[----:B------:R-:W3:Y:S04]  /*7730*/  LDL R221, [R1+0xec] ;  /* 0x0000ec0001dd7983 */ /* 0x000ee80000100800 */
[----:B------:R-:W3:Y:S01]  /*7740*/  LDL R223, [R1+0xe4] ;  /* 0x0000e40001df7983 */ /* 0x000ee20000100800 */
[----:B0-----:R-:W-:Y:S02]  /*7750*/  IMAD.IADD R184, R213, 0x1, R2 ;  /* 0x00000001d5b87824 */ /* 0x001fe400078e0202 */
[----:B------:R-:W-:Y:S01]  /*7760*/  IMAD.X R185, R211, 0x1, R0, P1 ;  /* 0x00000001d3b97824 */ /* 0x000fe200008e0600 */
[----:B------:R-:W3:Y:S01]  /*7770*/  LDL R213, [R1+0x48] ;  /* 0x0000480001d57983 */ /* 0x000ee20000100800 */
[----:B------:R-:W-:-:S03]  /*7780*/  IADD3 RZ, P1, PT, R206, R2, RZ ;  /* 0x00000002ceff7210 */ /* 0x000fc60007f3e0ff */
[----:B------:R0:W3:Y:S04]  /*7790*/  @!P0 LDG.E.U16 R193, desc[UR10][R184.64] ;  /* 0x0000000ab8c18981 */ /* 0x0000e8000c1e1500 */
[----:B------:R-:W3:Y:S04]  /*77a0*/  LDL R211, [R1+0xe8] ;  /* 0x0000e80001d37983 */ /* 0x000ee80000100800 */
[----:B------:R-:W3:Y:S01]  /*77b0*/  LDL R219, [R1+0x40] ;  /* 0x0000400001db7983 */ /* 0x000ee20000100800 */
[----:B0-----:R-:W-:-:S03]  /*77c0*/  IMAD.IADD R184, R206, 0x1, R2 ;  /* 0x00000001ceb87824 */ /* 0x001fc600078e0202 */
[----:B------:R-:W3:Y:S01]  /*77d0*/  LDL R206, [R1+0x44] ;  /* 0x0000440001ce7983 */ /* 0x000ee20000100800 */
[----:B------:R-:W-:-:S03]  /*77e0*/  IMAD.X R185, R217, 0x1, R0, P1 ;  /* 0x00000001d9b97824 */ /* 0x000fc600008e0600 */
[----:B------:R-:W3:Y:S04]  /*77f0*/  LDL R217, [R1+0x3c] ;  /* 0x00003c0001d97983 */ /* 0x000ee80000100800 */
[----:B------:R0:W3:Y:S01]  /*7800*/  @!P0 LDG.E.U16 R192, desc[UR10][R184.64] ;  /* 0x0000000ab8c08981 */ /* 0x0000e2000c1e1500 */
[C---:B--2---:R-:W-:Y:S01]  /*7810*/  IADD3 RZ, P1, PT, R209.reuse, R2, RZ ;  /* 0x00000002d1ff7210 */ /* 0x044fe20007f3e0ff */
[----:B0-----:R-:W-:Y:S02]  /*7820*/  IMAD.IADD R184, R209, 0x1, R2 ;  /* 0x00000001d1b87824 */ /* 0x001fe400078e0202 */
[----:B------:R-:W2:Y:S04]  /*7830*/  LDL R209, [R1+0xe0] ;  /* 0x0000e00001d17983 */ /* 0x000ea80000100800 */
[----:B------:R0:W-:Y:S01]  /*7840*/  STS.U16 [R204+UR6+0x200], R191 ;  /* 0x000200bfcc007988 */ /* 0x0001e20008000406 */
[----:B----4-:R-:W-:-:S03]  /*7850*/  IMAD.X R185, R215, 0x1, R0, P1 ;  /* 0x00000001d7b97824 */ /* 0x010fc600008e0600 */
[----:B------:R1:W-:Y:S04]  /*7860*/  STS.U16 [R204+UR6+0x400], R190 ;  /* 0x000400becc007988 */ /* 0x0003e80008000406 */
[----:B------:R4:W-:Y:S01]  /*7870*/  STS.U16 [R204+UR6+0x440], R187 ;  /* 0x000440bbcc007988 */ /* 0x0009e20008000406 */
[----:B0-----:R-:W-:-:S03]  /*7880*/  PRMT R191, RZ, 0x7610, R191 ;  /* 0x00007610ffbf7816 */ /* 0x001fc600000000bf */
[----:B------:R0:W-:Y:S01]  /*7890*/  STS.U16 [R204+UR6+0x640], R181 ;  /* 0x000640b5cc007988 */ /* 0x0001e20008000406 */
[----:B-1----:R-:W-:-:S03]  /*78a0*/  PRMT R190, RZ, 0x7610, R190 ;  /* 0x00007610ffbe7816 */ /* 0x002fc600000000be */
[----:B------:R1:W2:Y:S01]  /*78b0*/  @!P0 LDG.E.U16 R191, desc[UR10][R184.64] ;  /* 0x0000000ab8bf8981 */ /* 0x0002a2000c1e1500 */
[----:B----4-:R-:W-:-:S03]  /*78c0*/  PRMT R187, RZ, 0x7610, R187 ;  /* 0x00007610ffbb7816 */ /* 0x010fc600000000bb */
[----:B------:R-:W4:Y:S01]  /*78d0*/  LDL R215, [R1+0xdc] ;  /* 0x0000dc0001d77983 */ /* 0x000f220000100800 */
[----:B0-----:R-:W-:-:S03]  /*78e0*/  PRMT R181, RZ, 0x7610, R181 ;  /* 0x00007610ffb57816 */ /* 0x001fc600000000b5 */
[----:B------:R0:W-:Y:S02]  /*78f0*/  STS.U16 [R204+UR6+0x600], R178 ;  /* 0x000600b2cc007988 */ /* 0x0001e40008000406 */
[----:B0-----:R-:W-:Y:S02]  /*7900*/  PRMT R178, RZ, 0x7610, R178 ;  /* 0x00007610ffb27816 */ /* 0x001fe400000000b2 */
[C---:B---3--:R-:W-:Y:S01]  /*7910*/  IADD3 RZ, P1, PT, R225.reuse, R2, RZ ;  /* 0x00000002e1ff7210 */ /* 0x048fe20007f3e0ff */
[----:B-1----:R-:W-:-:S04]  /*7920*/  IMAD.IADD R184, R225, 0x1, R2 ;  /* 0x00000001e1b87824 */ /* 0x002fc800078e0202 */
[----:B------:R-:W-:Y:S02]  /*7930*/  IMAD.X R185, R221, 0x1, R0, P1 ;  /* 0x00000001ddb97824 */ /* 0x000fe400008e0600 */
[----:B------:R-:W3:Y:S04]  /*7940*/  LDL R221, [R1+0xd8] ;  /* 0x0000d80001dd7983 */ /* 0x000ee80000100800 */
[----:B------:R0:W3:Y:S01]  /*7950*/  @!P0 LDG.E.U16 R190, desc[UR10][R184.64] ;  /* 0x0000000ab8be8981 */ /* 0x0000e2000c1e1500 */
[C---:B------:R-:W-:Y:S01]  /*7960*/  IADD3 RZ, P1, PT, R213.reuse, R2, RZ ;  /* 0x00000002d5ff7210 */ /* 0x040fe20007f3e0ff */
[----:B0-----:R-:W-:-:S04]  /*7970*/  IMAD.IADD R184, R213, 0x1, R2 ;  /* 0x00000001d5b87824 */ /* 0x001fc800078e0202 */
[----:B------:R-:W-:Y:S01]  /*7980*/  IMAD.X R185, R211, 0x1, R0, P1 ;  /* 0x00000001d3b97824 */ /* 0x000fe200008e0600 */
[----:B------:R-:W3:Y:S04]  /*7990*/  LDL R213, [R1+0x38] ;  /* 0x0000380001d57983 */ /* 0x000ee80000100800 */
[----:B------:R0:W3:Y:S01]  /*79a0*/  @!P0 LDG.E.U16 R187, desc[UR10][R184.64] ;  /* 0x0000000ab8bb8981 */ /* 0x0000e2000c1e1500 */
[----:B------:R-:W-:-:S03]  /*79b0*/  IADD3 RZ, P1, PT, R206, R2, RZ ;  /* 0x00000002ceff7210 */ /* 0x000fc60007f3e0ff */
[----:B------:R-:W3:Y:S01]  /*79c0*/  LDL R211, [R1+0x34] ;  /* 0x0000340001d37983 */ /* 0x000ee20000100800 */
[----:B0-----:R-:W-:Y:S02]  /*79d0*/  IMAD.IADD R184, R206, 0x1, R2 ;  /* 0x00000001ceb87824 */ /* 0x001fe400078e0202 */
[----:B------:R-:W-:Y:S01]  /*79e0*/  IMAD.X R185, R223, 0x1, R0, P1 ;  /* 0x00000001dfb97824 */ /* 0x000fe200008e0600 */
[C---:B------:R-:W-:Y:S01]  /*79f0*/  IADD3 RZ, P1, PT, R219.reuse, R2, RZ ;  /* 0x00000002dbff7210 */ /* 0x040fe20007f3e0ff */
[----:B------:R-:W3:Y:S04]  /*7a00*/  LDL R206, [R1+0xd4] ;  /* 0x0000d40001ce7983 */ /* 0x000ee80000100800 */
[----:B------:R0:W3:Y:S02]  /*7a10*/  @!P0 LDG.E.U16 R181, desc[UR10][R184.64] ;  /* 0x0000000ab8b58981 */ /* 0x0000e4000c1e1500 */
[----:B0-----:R-:W-:-:S02]  /*7a20*/  IMAD.IADD R184, R219, 0x1, R2 ;  /* 0x00000001dbb87824 */ /* 0x001fc400078e0202 */
[----:B------:R-:W3:Y:S01]  /*7a30*/  LDL R219, [R1+0x1c] ;  /* 0x00001c0001db7983 */ /* 0x000ee20000100800 */
[----:B--2---:R-:W-:Y:S01]  /*7a40*/  IMAD.X R185, R209, 0x1, R0, P1 ;  /* 0x00000001d1b97824 */ /* 0x004fe200008e0600 */
[C---:B------:R-:W-:Y:S02]  /*7a50*/  IADD3 RZ, P1, PT, R217.reuse, R2, RZ ;  /* 0x00000002d9ff7210 */ /* 0x040fe40007f3e0ff */
[----:B------:R-:W2:Y:S04]  /*7a60*/  LDL R209, [R1+0xd0] ;  /* 0x0000d00001d17983 */ /* 0x000ea80000100800 */
[----:B------:R0:W2:Y:S02]  /*7a70*/  @!P0 LDG.E.U16 R178, desc[UR10][R184.64] ;  /* 0x0000000ab8b28981 */ /* 0x0000a4000c1e1500 */
[----:B0-----:R-:W-:-:S02]  /*7a80*/  IMAD.IADD R184, R217, 0x1, R2 ;  /* 0x00000001d9b87824 */ /* 0x001fc400078e0202 */
[----:B------:R-:W2:Y:S04]  /*7a90*/  LDL R217, [R1+0xcc] ;  /* 0x0000cc0001d97983 */ /* 0x000ea80000100800 */
[----:B------:R-:W2:Y:S01]  /*7aa0*/  LDL.LU R246, [R1+0x30] ;  /* 0x0000300001f67983 */ /* 0x000ea20000300800 */
[----:B----4-:R-:W-:-:S03]  /*7ab0*/  IMAD.X R185, R215, 0x1, R0, P1 ;  /* 0x00000001d7b97824 */ /* 0x010fc600008e0600 */
[----:B------:R0:W-:Y:S01]  /*7ac0*/  STS.U16 [R204+UR6+0x800], R176 ;  /* 0x000800b0cc007988 */ /* 0x0001e20008000406 */
[----:B------:R-:W-:-:S03]  /*7ad0*/  PRMT R205, RZ, 0x7610, R205 ;  /* 0x00007610ffcd7816 */ /* 0x000fc600000000cd */
[----:B------:R-:W4:Y:S01]  /*7ae0*/  LDL R215, [R1+0x18] ;  /* 0x0000180001d77983 */ /* 0x000f220000100800 */
[----:B0-----:R-:W-:-:S06]  /*7af0*/  PRMT R176, RZ, 0x7610, R176 ;  /* 0x00007610ffb07816 */ /* 0x001fcc00000000b0 */
[----:B------:R0:W4:Y:S04]  /*7b00*/  @!P0 LDG.E.U16 R176, desc[UR10][R184.64] ;  /* 0x0000000ab8b08981 */ /* 0x000128000c1e1500 */
[----:B------:R-:W-:Y:S04]  /*7b10*/  STS.U16 [R204+UR6+0x840], R19 ;  /* 0x00084013cc007988 */ /* 0x000fe80008000406 */
[----:B------:R-:W-:Y:S04]  /*7b20*/  STS.U16 [R204+UR6+0xa40], R18 ;  /* 0x000a4012cc007988 */ /* 0x000fe80008000406 */
[----:B------:R1:W-:Y:S02]  /*7b30*/  STS.U16 [R204+UR6+0xa00], R172 ;  /* 0x000a00accc007988 */ /* 0x0003e40008000406 */
[----:B-1----:R-:W-:-:S02]  /*7b40*/  PRMT R172, RZ, 0x7610, R172 ;  /* 0x00007610ffac7816 */ /* 0x002fc400000000ac */
[CC--:B---3--:R-:W-:Y:S01]  /*7b50*/  IADD3 RZ, P1, PT, R213.reuse, R2.reuse, RZ ;  /* 0x00000002d5ff7210 */ /* 0x0c8fe20007f3e0ff */
[----:B0-----:R-:W-:Y:S02]  /*7b60*/  IMAD.IADD R184, R213, 0x1, R2 ;  /* 0x00000001d5b87824 */ /* 0x001fe400078e0202 */
[----:B------:R-:W3:Y:S02]  /*7b70*/  LDL R213, [R1+0xc8] ;  /* 0x0000c80001d57983 */ /* 0x000ee40000100800 */
[----:B------:R-:W-:Y:S01]  /*7b80*/  IMAD.X R185, R221, 0x1, R0, P1 ;  /* 0x00000001ddb97824 */ /* 0x000fe200008e0600 */
[----:B------:R-:W-:-:S04]  /*7b90*/  IADD3 RZ, P1, PT, R211, R2, RZ ;  /* 0x00000002d3ff7210 */ /* 0x000fc80007f3e0ff */
[----:B------:R0:W3:Y:S01]  /*7ba0*/  @!P0 LDG.E.U16 R205, desc[UR10][R184.64] ;  /* 0x0000000ab8cd8981 */ /* 0x0000e2000c1e1500 */
[----:B------:R-:W-:-:S03]  /*7bb0*/  IMAD.IADD R18, R211, 0x1, R2 ;  /* 0x00000001d3127824 */ /* 0x000fc600078e0202 */
[----:B------:R-:W3:Y:S01]  /*7bc0*/  LDL R211, [R1+0x14] ;  /* 0x0000140001d37983 */ /* 0x000ee20000100800 */
[----:B------:R-:W-:Y:S01]  /*7bd0*/  IMAD.X R19, R206, 0x1, R0, P1 ;  /* 0x00000001ce137824 */ /* 0x000fe200008e0600 */
[----:B0-----:R-:W-:Y:S02]  /*7be0*/  PRMT R184, RZ, 0x7610, R184 ;  /* 0x00007610ffb87816 */ /* 0x001fe400000000b8 */
[----:B------:R-:W3:Y:S04]  /*7bf0*/  LDL R206, [R1+0xc4] ;  /* 0x0000c40001ce7983 */ /* 0x000ee80000100800 */
[----:B------:R0:W3:Y:S01]  /*7c00*/  @!P0 LDG.E.U16 R184, desc[UR10][R18.64] ;  /* 0x0000000a12b88981 */ /* 0x0000e2000c1e1500 */
[C---:B--2---:R-:W-:Y:S01]  /*7c10*/  IADD3 RZ, P1, PT, R246.reuse, R2, RZ ;  /* 0x00000002f6ff7210 */ /* 0x044fe20007f3e0ff */
[----:B0-----:R-:W-:-:S02]  /*7c20*/  IMAD.IADD R18, R246, 0x1, R2 ;  /* 0x00000001f6127824 */ /* 0x001fc400078e0202 */
[----:B------:R0:W-:Y:S02]  /*7c30*/  STL [R1+0x424], R246 ;  /* 0x000424f601007387 */ /* 0x0001e40000100800 */
[----:B------:R-:W-:Y:S02]  /*7c40*/  IMAD.X R19, R209, 0x1, R0, P1 ;  /* 0x00000001d1137824 */ /* 0x000fe400008e0600 */
[----:B------:R-:W2:Y:S01]  /*7c50*/  LDL R225, [R1+0x10] ;  /* 0x0000100001e17983 */ /* 0x000ea20000100800 */
[----:B------:R-:W-:-:S03]  /*7c60*/  IADD3 RZ, P1, PT, R219, R2, RZ ;  /* 0x00000002dbff7210 */ /* 0x000fc60007f3e0ff */
[----:B------:R1:W2:Y:S04]  /*7c70*/  @!P0 LDG.E.U16 R172, desc[UR10][R18.64] ;  /* 0x0000000a12ac8981 */ /* 0x0002a8000c1e1500 */
[----:B------:R-:W2:Y:S04]  /*7c80*/  LDL R209, [R1+0xc0] ;  /* 0x0000c00001d17983 */ /* 0x000ea80000100800 */
[----:B------:R-:W2:Y:S01]  /*7c90*/  LDL R223, [R1+0xbc] ;  /* 0x0000bc0001df7983 */ /* 0x000ea20000100800 */
[----:B-1----:R-:W-:-:S03]  /*7ca0*/  IMAD.IADD R18, R219, 0x1, R2 ;  /* 0x00000001db127824 */ /* 0x002fc600078e0202 */
[----:B------:R-:W2:Y:S04]  /*7cb0*/  LDL R221, [R1+0x8] ;  /* 0x0000080001dd7983 */ /* 0x000ea80000100800 */
[----:B------:R-:W2:Y:S04]  /*7cc0*/  LDL R219, [R1+0xb8] ;  /* 0x0000b80001db7983 */ /* 0x000ea80000100800 */
[----:B0-----:R-:W2:Y:S01]  /*7cd0*/  LDL.LU R246, [R1+0xc] ;  /* 0x00000c0001f67983 */ /* 0x001ea20000300800 */
[----:B------:R-:W-:-:S03]  /*7ce0*/  IMAD.X R19, R217, 0x1, R0, P1 ;  /* 0x00000001d9137824 */ /* 0x000fc600008e0600 */
[----:B------:R0:W-:Y:S01]  /*7cf0*/  STS.U16 [R204+UR6+0xc00], R28 ;  /* 0x000c001ccc007988 */ /* 0x0001e20008000406 */
[----:B----4-:R-:W-:-:S03]  /*7d00*/  IADD3 RZ, P1, PT, R215, R2, RZ ;  /* 0x00000002d7ff7210 */ /* 0x010fc60007f3e0ff */
[----:B------:R1:W-:Y:S04]  /*7d10*/  STS.U16 [R204+UR6+0xc40], R171 ;  /* 0x000c40abcc007988 */ /* 0x0003e80008000406 */
[----:B------:R-:W4:Y:S01]  /*7d20*/  LDL R217, [R1+0x4] ;  /* 0x0000040001d97983 */ /* 0x000f220000100800 */
[----:B0-----:R-:W-:Y:S02]  /*7d30*/  PRMT R28, RZ, 0x7610, R28 ;  /* 0x00007610ff1c7816 */ /* 0x001fe4000000001c */
[----:B-1----:R-:W-:-:S04]  /*7d40*/  PRMT R171, RZ, 0x7610, R171 ;  /* 0x00007610ffab7816 */ /* 0x002fc800000000ab */
[----:B------:R0:W4:Y:S04]  /*7d50*/  @!P0 LDG.E.U16 R28, desc[UR10][R18.64] ;  /* 0x0000000a121c8981 */ /* 0x000128000c1e1500 */
[----:B------:R1:W-:Y:S01]  /*7d60*/  STS.U16 [R204+UR6+0xe40], R180 ;  /* 0x000e40b4cc007988 */ /* 0x0003e20008000406 */
[----:B0-----:R-:W-:-:S03]  /*7d70*/  IMAD.IADD R18, R215, 0x1, R2 ;  /* 0x00000001d7127824 */ /* 0x001fc600078e0202 */
[----:B------:R-:W4:Y:S01]  /*7d80*/  LDL R215, [R1+0xb4] ;  /* 0x0000b40001d77983 */ /* 0x000f220000100800 */
[----:B-1----:R-:W-:-:S03]  /*7d90*/  PRMT R180, RZ, 0x7610, R180 ;  /* 0x00007610ffb47816 */ /* 0x002fc600000000b4 */
[----:B------:R-:W-:Y:S01]  /*7da0*/  STS.U16 [R204+UR6+0xe00], R182 ;  /* 0x000e00b6cc007988 */ /* 0x000fe20008000406 */
[----:B---3--:R-:W-:-:S03]  /*7db0*/  IMAD.X R19, R213, 0x1, R0, P1 ;  /* 0x00000001d5137824 */ /* 0x008fc600008e0600 */
[----:B------:R-:W3:Y:S04]  /*7dc0*/  LDL R213, [R1] ;  /* 0x0000000001d57983 */ /* 0x000ee80000100800 */
[----:B------:R0:W3:Y:S01]  /*7dd0*/  @!P0 LDG.E.U16 R171, desc[UR10][R18.64] ;  /* 0x0000000a12ab8981 */ /* 0x0000e2000c1e1500 */
[C---:B------:R-:W-:Y:S01]  /*7de0*/  IADD3 RZ, P1, PT, R211.reuse, R2, RZ ;  /* 0x00000002d3ff7210 */ /* 0x040fe20007f3e0ff */
[----:B0-----:R-:W-:-:S04]  /*7df0*/  IMAD.IADD R18, R211, 0x1, R2 ;  /* 0x00000001d3127824 */ /* 0x001fc800078e0202 */
[----:B------:R-:W-:Y:S01]  /*7e00*/  IMAD.X R19, R206, 0x1, R0, P1 ;  /* 0x00000001ce137824 */ /* 0x000fe200008e0600 */
[----:B------:R-:W-:Y:S01]  /*7e10*/  LOP3.LUT R206, R204, 0x10, RZ, 0x3c, !PT ;  /* 0x00000010ccce7812 */ /* 0x000fe200078e3cff */
[----:B------:R-:W3:Y:S04]  /*7e20*/  LDL R211, [R1+0xb0] ;  /* 0x0000b00001d37983 */ /* 0x000ee80000100800 */
[----:B------:R0:W3:Y:S04]  /*7e30*/  @!P0 LDG.E.U16 R180, desc[UR10][R18.64] ;  /* 0x0000000a12b48981 */ /* 0x0000e8000c1e1500 */
[----:B------:R1:W-:Y:S01]  /*7e40*/  STS.U16 [R206+UR6+0xc0], R195 ;  /* 0x0000c0c3ce007988 */ /* 0x0003e20008000406 */
[----:B--2---:R-:W-:-:S05]  /*7e50*/  IADD3 RZ, P1, PT, R225, R2, RZ ;  /* 0x00000002e1ff7210 */ /* 0x004fca0007f3e0ff */
[----:B0-----:R-:W-:Y:S02]  /*7e60*/  IMAD.X R19, R209, 0x1, R0, P1 ;  /* 0x00000001d1137824 */ /* 0x001fe400008e0600 */
[----:B------:R-:W2:Y:S04]  /*7e70*/  LDL R209, [R1+0x1dc] ;  /* 0x0001dc0001d17983 */ /* 0x000ea80000100800 */
[----:B------:R-:W-:Y:S04]  /*7e80*/  STL [R1+0x428], R246 ;  /* 0x000428f601007387 */ /* 0x000fe80000100800 */
[----:B-1----:R-:W2:Y:S04]  /*7e90*/  LDL R195, [R1+0x144] ;  /* 0x0001440001c37983 */ /* 0x002ea80000100800 */
[----:B------:R-:W2:Y:S04]  /*7ea0*/  LDL.LU R235, [R1+0x80] ;  /* 0x0000800001eb7983 */ /* 0x000ea80000300800 */
[----:B------:R-:W2:Y:S01]  /*7eb0*/  LDL.LU R234, [R1+0x148] ;  /* 0x0001480001ea7983 */ /* 0x000ea20000300800 */
[----:B------:R-:W-:-:S03]  /*7ec0*/  IMAD.IADD R18, R225, 0x1, R2 ;  /* 0x00000001e1127824 */ /* 0x000fc600078e0202 */
[----:B------:R0:W-:Y:S01]  /*7ed0*/  STS.U16 [R206+UR6+0x80], R169 ;  /* 0x000080a9ce007988 */ /* 0x0001e20008000406 */
[----:B------:R-:W-:Y:S02]  /*7ee0*/  IADD3 RZ, P1, PT, R246, R2, RZ ;  /* 0x00000002f6ff7210 */ /* 0x000fe40007f3e0ff */
[----:B------:R-:W-:Y:S02]  /*7ef0*/  PRMT R182, RZ, 0x7610, R182 ;  /* 0x00007610ffb67816 */ /* 0x000fe400000000b6 */
[----:B------:R-:W-:Y:S01]  /*7f00*/  PRMT R185, RZ, 0x7610, R185 ;  /* 0x00007610ffb97816 */ /* 0x000fe200000000b9 */
[----:B------:R-:W-:Y:S01]  /*7f10*/  STS.U16 [R206+UR6+0x2c0], R17 ;  /* 0x0002c011ce007988 */ /* 0x000fe20008000406 */
[----:B0-----:R-:W-:-:S03]  /*7f20*/  PRMT R169, RZ, 0x7610, R169 ;  /* 0x00007610ffa97816 */ /* 0x001fc600000000a9 */
[----:B------:R4:W-:Y:S04]  /*7f30*/  STS.U16 [R206+UR6+0x280], R16 ;  /* 0x00028010ce007988 */ /* 0x0009e80008000406 */
[----:B------:R0:W-:Y:S04]  /*7f40*/  STS.U16 [R206+UR6+0x480], R23 ;  /* 0x00048017ce007988 */ /* 0x0001e80008000406 */
[----:B------:R1:W2:Y:S04]  /*7f50*/  @!P0 LDG.E.U16 R169, desc[UR10][R18.64] ;  /* 0x0000000a12a98981 */ /* 0x0002a8000c1e1500 */
[----:B------:R-:W2:Y:S01]  /*7f60*/  LDL.LU R237, [R1+0x124] ;  /* 0x0001240001ed7983 */ /* 0x000ea20000300800 */
[----:B----4-:R-:W-:Y:S01]  /*7f70*/  IMAD.IADD R16, R217, 0x1, R2 ;  /* 0x00000001d9107824 */ /* 0x010fe200078e0202 */
[----:B0-----:R-:W-:-:S02]  /*7f80*/  PRMT R23, RZ, 0x7610, R23 ;  /* 0x00007610ff177816 */ /* 0x001fc40000000017 */
[----:B------:R-:W4:Y:S01]  /*7f90*/  LDL R225, [R1+0x164] ;  /* 0x0001640001e17983 */ /* 0x000f220000100800 */
[----:B-1----:R-:W-:Y:S02]  /*7fa0*/  IMAD.IADD R18, R246, 0x1, R2 ;  /* 0x00000001f6127824 */ /* 0x002fe400078e0202 */
[----:B------:R-:W-:Y:S01]  /*7fb0*/  IMAD.X R19, R223, 0x1, R0, P1 ;  /* 0x00000001df137824 */ /* 0x000fe200008e0600 */
[C---:B------:R-:W-:Y:S01]  /*7fc0*/  IADD3 RZ, P1, PT, R221.reuse, R2, RZ ;  /* 0x00000002ddff7210 */ /* 0x040fe20007f3e0ff */
[----:B------:R-:W4:Y:S04]  /*7fd0*/  LDL R223, [R1+0x94] ;  /* 0x0000940001df7983 */ /* 0x000f280000100800 */
[----:B------:R0:W4:Y:S02]  /*7fe0*/  @!P0 LDG.E.U16 R182, desc[UR10][R18.64] ;  /* 0x0000000a12b68981 */ /* 0x000124000c1e1500 */
[----:B0-----:R-:W-:-:S02]  /*7ff0*/  IMAD.IADD R18, R221, 0x1, R2 ;  /* 0x00000001dd127824 */ /* 0x001fc400078e0202 */
[--C-:B------:R-:W-:Y:S01]  /*8000*/  IMAD.X R19, R219, 0x1, R0.reuse, P1 ;  /* 0x00000001db137824 */ /* 0x100fe200008e0600 */
[----:B------:R-:W-:Y:S01]  /*8010*/  IADD3 RZ, P1, PT, R217, R2, RZ ;  /* 0x00000002d9ff7210 */ /* 0x000fe20007f3e0ff */
[----:B------:R-:W4:Y:S04]  /*8020*/  LDL R221, [R1+0x160] ;  /* 0x0001600001dd7983 */ /* 0x000f280000100800 */
[----:B------:R0:W4:Y:S01]  /*8030*/  @!P0 LDG.E.U16 R185, desc[UR10][R18.64] ;  /* 0x0000000a12b98981 */ /* 0x000122000c1e1500 */
[----:B------:R-:W-:-:S03]  /*8040*/  IMAD.X R17, R215, 0x1, R0, P1 ;  /* 0x00000001d7117824 */ /* 0x000fc600008e0600 */
[----:B------:R-:W4:Y:S04]  /*8050*/  LDL R219, [R1+0x90] ;  /* 0x0000900001db7983 */ /* 0x000f280000100800 */
[----:B------:R-:W4:Y:S01]  /*8060*/  LDL R217, [R1+0x1d8] ;  /* 0x0001d80001d97983 */ /* 0x000f220000100800 */
[----:B0-----:R-:W-:Y:S02]  /*8070*/  PRMT R18, RZ, 0x7610, R18 ;  /* 0x00007610ff127816 */ /* 0x001fe40000000012 */
[----:B------:R-:W-:-:S04]  /*8080*/  PRMT R19, RZ, 0x7610, R19 ;  /* 0x00007610ff137816 */ /* 0x000fc80000000013 */
[----:B------:R0:W4:Y:S01]  /*8090*/  @!P0 LDG.E.U16 R18, desc[UR10][R16.64] ;  /* 0x0000000a10128981 */ /* 0x000122000c1e1500 */
[C---:B---3--:R-:W-:Y:S01]  /*80a0*/  IADD3 RZ, P1, PT, R213.reuse, R2, RZ ;  /* 0x00000002d5ff7210 */ /* 0x048fe20007f3e0ff */
[----:B0-----:R-:W-:-:S04]  /*80b0*/  IMAD.IADD R16, R213, 0x1, R2 ;  /* 0x00000001d5107824 */ /* 0x001fc800078e0202 */
[----:B------:R-:W-:Y:S02]  /*80c0*/  IMAD.X R17, R211, 0x1, R0, P1 ;  /* 0x00000001d3117824 */ /* 0x000fe400008e0600 */
[----:B------:R-:W3:Y:S04]  /*80d0*/  LDL R211, [R1+0x140] ;  /* 0x0001400001d37983 */ /* 0x000ee80000100800 */
[----:B------:R2:W3:Y:S02]  /*80e0*/  @!P0 LDG.E.U16 R19, desc[UR10][R16.64] ;  /* 0x0000000a10138981 */ /* 0x0004e4000c1e1500 */
[----:B--2---:R-:W-:-:S05]  /*80f0*/  IADD3 R16, P1, PT, R234, R2, RZ ;  /* 0x00000002ea107210 */ /* 0x004fca0007f3e0ff */
[----:B------:R-:W-:-:S05]  /*8100*/  IMAD.X R17, R235, 0x1, R0, P1 ;  /* 0x00000001eb117824 */ /* 0x000fca00008e0600 */
[----:B------:R0:W2:Y:S02]  /*8110*/  @!P0 LDG.E.U16 R23, desc[UR10][R16.64] ;  /* 0x0000000a10178981 */ /* 0x0000a4000c1e1500 */
[----:B0-----:R-:W-:Y:S02]  /*8120*/  IADD3 R16, P1, PT, R209, R2, RZ ;  /* 0x00000002d1107210 */ /* 0x001fe40007f3e0ff */
[----:B------:R-:W2:Y:S03]  /*8130*/  LDL R209, [R1+0x1d4] ;  /* 0x0001d40001d17983 */ /* 0x000ea60000100800 */
[----:B------:R-:W-:Y:S02]  /*8140*/  IMAD.X R17, R195, 0x1, R0, P1 ;  /* 0x00000001c3117824 */ /* 0x000fe400008e0600 */
[----:B------:R-:W2:Y:S04]  /*8150*/  LDL R195, [R1+0x13c] ;  /* 0x00013c0001c37983 */ /* 0x000ea80000100800 */
[----:B------:R-:W2:Y:S04]  /*8160*/  LDL.LU R213, [R1+0x198] ;  /* 0x0001980001d57983 */ /* 0x000ea80000300800 */
[----:B------:R-:W2:Y:S04]  /*8170*/  LDL.LU R215, [R1+0x19c] ;  /* 0x00019c0001d77983 */ /* 0x000ea80000300800 */
[----:B------:R0:W-:Y:S04]  /*8180*/  STS.U16 [R206+UR6+0x6c0], R15 ;  /* 0x0006c00fce007988 */ /* 0x0001e80008000406 */
[----:B------:R1:W-:Y:S04]  /*8190*/  STS.U16 [R206+UR6+0x680], R30 ;  /* 0x0006801ece007988 */ /* 0x0003e80008000406 */
[----:B------:R1:W-:Y:S01]  /*81a0*/  STS.U16 [R206+UR6+0x4c0], R168 ;  /* 0x0004c0a8ce007988 */ /* 0x0003e20008000406 */
[----:B0-----:R-:W-:-:S03]  /*81b0*/  PRMT R15, RZ, 0x7610, R15 ;  /* 0x00007610ff0f7816 */ /* 0x001fc6000000000f */
[----:B------:R0:W-:Y:S04]  /*81c0*/  STS.U16 [R206+UR6+0x8c0], R29 ;  /* 0x0008c01dce007988 */ /* 0x0001e80008000406 */
[----:B------:R0:W3:Y:S01]  /*81d0*/  @!P0 LDG.E.U16 R15, desc[UR10][R16.64] ;  /* 0x0000000a100f8981 */ /* 0x0000e2000c1e1500 */
[----:B-1----:R-:W-:-:S03]  /*81e0*/  PRMT R30, RZ, 0x7610, R30 ;  /* 0x00007610ff1e7816 */ /* 0x002fc6000000001e */
[----:B------:R1:W-:Y:S04]  /*81f0*/  STS.U16 [R206+UR6+0xac0], R170 ;  /* 0x000ac0aace007988 */ /* 0x0003e80008000406 */
[----:B------:R1:W-:Y:S01]  /*8200*/  STS.U16 [R206+UR6+0xa80], R31 ;  /* 0x000a801fce007988 */ /* 0x0003e20008000406 */
[----:B0-----:R-:W-:-:S03]  /*8210*/  IADD3 R16, P1, PT, R252, R2, RZ ;  /* 0x00000002fc107210 */ /* 0x001fc60007f3e0ff */
[----:B------:R0:W-:Y:S02]  /*8220*/  STS.U16 [R206+UR6+0xc80], R22 ;  /* 0x000c8016ce007988 */ /* 0x0001e40008000406 */
[----:B------:R-:W-:Y:S02]  /*8230*/  IMAD.X R17, R247, 0x1, R0, P1 ;  /* 0x00000001f7117824 */ /* 0x000fe400008e0600 */
[----:B------:R-:W3:Y:S04]  /*8240*/  LDL.LU R227, [R1+0x1b4] ;  /* 0x0001b40001e37983 */ /* 0x000ee80000300800 */
[----:B------:R0:W3:Y:S01]  /*8250*/  @!P0 LDG.E.U16 R30, desc[UR10][R16.64] ;  /* 0x0000000a101e8981 */ /* 0x0000e2000c1e1500 */
[----:B------:R-:W-:Y:S02]  /*8260*/  PRMT R168, RZ, 0x7610, R168 ;  /* 0x00007610ffa87816 */ /* 0x000fe400000000a8 */
[----:B0-----:R-:W-:-:S05]  /*8270*/  IADD3 R16, P1, PT, R238, R2, RZ ;  /* 0x00000002ee107210 */ /* 0x001fca0007f3e0ff */
[----:B------:R-:W-:-:S05]  /*8280*/  IMAD.X R17, R239, 0x1, R0, P1 ;  /* 0x00000001ef117824 */ /* 0x000fca00008e0600 */
[----:B------:R0:W3:Y:S01]  /*8290*/  @!P0 LDG.E.U16 R168, desc[UR10][R16.64] ;  /* 0x0000000a10a88981 */ /* 0x0000e2000c1e1500 */
[----:B------:R-:W-:Y:S02]  /*82a0*/  PRMT R29, RZ, 0x7610, R29 ;  /* 0x00007610ff1d7816 */ /* 0x000fe4000000001d */
[----:B0-----:R-:W-:-:S05]  /*82b0*/  IADD3 R16, P1, PT, R236, R2, RZ ;  /* 0x00000002ec107210 */ /* 0x001fca0007f3e0ff */
[----:B------:R-:W-:-:S05]  /*82c0*/  IMAD.X R17, R237, 0x1, R0, P1 ;  /* 0x00000001ed117824 */ /* 0x000fca00008e0600 */
[----:B------:R2:W3:Y:S01]  /*82d0*/  @!P0 LDG.E.U16 R29, desc[UR10][R16.64] ;  /* 0x0000000a101d8981 */ /* 0x0004e2000c1e1500 */
[----:B-1----:R-:W-:Y:S02]  /*82e0*/  PRMT R170, RZ, 0x7610, R170 ;  /* 0x00007610ffaa7816 */ /* 0x002fe400000000aa */
[----:B------:R-:W-:Y:S02]  /*82f0*/  PRMT R31, RZ, 0x7610, R31 ;  /* 0x00007610ff1f7816 */ /* 0x000fe4000000001f */
[----:B------:R-:W-:Y:S01]  /*8300*/  PRMT R22, RZ, 0x7610, R22 ;  /* 0x00007610ff167816 */ /* 0x000fe20000000016 */
[----:B------:R-:W-:Y:S04]  /*8310*/  STL [R1+0x400], R252 ;  /* 0x000400fc01007387 */ /* 0x000fe80000100800 */
[----:B------:R0:W-:Y:S04]  /*8320*/  STS.U16 [R206+UR6+0x880], R173 ;  /* 0x000880adce007988 */ /* 0x0001e80008000406 */
[----:B------:R-:W-:Y:S04]  /*8330*/  STL [R1+0x404], R247 ;  /* 0x000404f701007387 */ /* 0x000fe80000100800 */
[----:B------:R-:W-:Y:S01]  /*8340*/  STL [R1+0x408], R238 ;  /* 0x000408ee01007387 */ /* 0x000fe20000100800 */
[----:B0-----:R-:W-:-:S03]  /*8350*/  PRMT R173, RZ, 0x7610, R173 ;  /* 0x00007610ffad7816 */ /* 0x001fc600000000ad */
[----:B------:R-:W-:Y:S04]  /*8360*/  STL [R1+0x40c], R239 ;  /* 0x00040cef01007387 */ /* 0x000fe80000100800 */
[----:B------:R-:W-:Y:S04]  /*8370*/  STL [R1+0x410], R236 ;  /* 0x000410ec01007387 */ /* 0x000fe80000100800 */
[----:B------:R-:W-:Y:S04]  /*8380*/  STL [R1+0x414], R237 ;  /* 0x000414ed01007387 */ /* 0x000fe80000100800 */
[----:B------:R0:W-:Y:S02]  /*8390*/  STS.U16 [R206+UR6+0xcc0], R174 ;  /* 0x000cc0aece007988 */ /* 0x0001e40008000406 */
[----:B0-----:R-:W-:-:S02]  /*83a0*/  PRMT R174, RZ, 0x7610, R174 ;  /* 0x00007610ffae7816 */ /* 0x001fc400000000ae */
[----:B--2---:R-:W-:-:S05]  /*83b0*/  IADD3 R16, P1, PT, R215, R2, RZ ;  /* 0x00000002d7107210 */ /* 0x004fca0007f3e0ff */
[----:B------:R-:W-:-:S05]  /*83c0*/  IMAD.X R17, R214, 0x1, R0, P1 ;  /* 0x00000001d6117824 */ /* 0x000fca00008e0600 */
[----:B------:R0:W2:Y:S02]  /*83d0*/  @!P0 LDG.E.U16 R170, desc[UR10][R16.64] ;  /* 0x0000000a10aa8981 */ /* 0x0000a4000c1e1500 */
[----:B0-----:R-:W-:-:S05]  /*83e0*/  IADD3 R16, P1, PT, R213, R2, RZ ;  /* 0x00000002d5107210 */ /* 0x001fca0007f3e0ff */
[----:B------:R-:W-:-:S05]  /*83f0*/  IMAD.X R17, R212, 0x1, R0, P1 ;  /* 0x00000001d4117824 */ /* 0x000fca00008e0600 */
[----:B------:R4:W2:Y:S02]  /*8400*/  @!P0 LDG.E.U16 R31, desc[UR10][R16.64] ;  /* 0x0000000a101f8981 */ /* 0x0008a4000c1e1500 */
[----:B----4-:R-:W-:-:S05]  /*8410*/  IADD3 R16, P1, PT, R225, R2, RZ ;  /* 0x00000002e1107210 */ /* 0x010fca0007f3e0ff */
[----:B------:R-:W-:-:S05]  /*8420*/  IMAD.X R17, R223, 0x1, R0, P1 ;  /* 0x00000001df117824 */ /* 0x000fca00008e0600 */
[----:B------:R0:W4:Y:S02]  /*8430*/  @!P0 LDG.E.U16 R22, desc[UR10][R16.64] ;  /* 0x0000000a10168981 */ /* 0x000124000c1e1500 */
[-C--:B0-----:R-:W-:Y:S02]  /*8440*/  IADD3 R16, P1, PT, R221, R2.reuse, RZ ;  /* 0x00000002dd107210 */ /* 0x081fe40007f3e0ff */
[----:B------:R0:W-:Y:S03]  /*8450*/  STL [R1+0x418], R215 ;  /* 0x000418d701007387 */ /* 0x0001e60000100800 */
[----:B------:R-:W-:Y:S01]  /*8460*/  IMAD.X R17, R219, 0x1, R0, P1 ;  /* 0x00000001db117824 */ /* 0x000fe200008e0600 */
[----:B------:R-:W-:Y:S04]  /*8470*/  STL [R1+0x42c], R214 ;  /* 0x00042cd601007387 */ /* 0x000fe80000100800 */
[----:B------:R1:W2:Y:S04]  /*8480*/  @!P0 LDG.E.U16 R173, desc[UR10][R16.64] ;  /* 0x0000000a10ad8981 */ /* 0x0002a8000c1e1500 */
[----:B------:R-:W-:Y:S04]  /*8490*/  STL [R1+0x430], R213 ;  /* 0x000430d501007387 */ /* 0x000fe80000100800 */
[----:B------:R0:W-:Y:S01]  /*84a0*/  STL [R1+0x434], R212 ;  /* 0x000434d401007387 */ /* 0x0001e20000100800 */
[----:B-1----:R-:W-:-:S03]  /*84b0*/  IADD3 R16, P1, PT, R217, R2, RZ ;  /* 0x00000002d9107210 */ /* 0x002fc60007f3e0ff */
[----:B------:R-:W2:Y:S02]  /*84c0*/  LDL.LU R225, [R1+0x1b0] ;  /* 0x0001b00001e17983 */ /* 0x000ea40000300800 */
[----:B---3--:R-:W-:Y:S02]  /*84d0*/  IMAD.X R17, R211, 0x1, R0, P1 ;  /* 0x00000001d3117824 */ /* 0x008fe400008e0600 */
[----:B------:R-:W3:Y:S04]  /*84e0*/  LDL R217, [R1+0x1cc] ;  /* 0x0001cc0001d97983 */ /* 0x000ee80000100800 */
[----:B0-----:R-:W3:Y:S04]  /*84f0*/  LDL R215, [R1+0x138] ;  /* 0x0001380001d77983 */ /* 0x001ee80000100800 */
[----:B------:R-:W3:Y:S04]  /*8500*/  LDL.LU R251, [R1+0x158] ;  /* 0x0001580001fb7983 */ /* 0x000ee80000300800 */
[----:B------:R-:W3:Y:S04]  /*8510*/  LDL.LU R249, [R1+0x15c] ;  /* 0x00015c0001f97983 */ /* 0x000ee80000300800 */
[----:B------:R-:W3:Y:S04]  /*8520*/  LDL.LU R212, [R1+0xa8] ;  /* 0x0000a80001d47983 */ /* 0x000ee80000300800 */
[----:B------:R-:W3:Y:S04]  /*8530*/  LDL.LU R213, [R1+0x178] ;  /* 0x0001780001d57983 */ /* 0x000ee80000300800 */
[----:B------:R0:W3:Y:S04]  /*8540*/  @!P0 LDG.E.U16 R174, desc[UR10][R16.64] ;  /* 0x0000000a10ae8981 */ /* 0x0000e8000c1e1500 */
[----:B------:R-:W3:Y:S04]  /*8550*/  LDL.LU R214, [R1+0xac] ;  /* 0x0000ac0001d67983 */ /* 0x000ee80000300800 */
[----:B------:R-:W3:Y:S01]  /*8560*/  LDL.LU R246, [R1+0x17c] ;  /* 0x00017c0001f67983 */ /* 0x000ee20000300800 */
[----:B0-----:R-:W-:-:S03]  /*8570*/  IADD3 R16, P1, PT, R209, R2, RZ ;  /* 0x00000002d1107210 */ /* 0x001fc60007f3e0ff */
[----:B------:R-:W3:Y:S04]  /*8580*/  LDL.LU R209, [R1+0x190] ;  /* 0x0001900001d17983 */ /* 0x000ee80000300800 */
[----:B------:R-:W3:Y:S01]  /*8590*/  LDL.LU R211, [R1+0x194] ;  /* 0x0001940001d37983 */ /* 0x000ee20000300800 */
[----:B------:R-:W-:-:S03]  /*85a0*/  IMAD.X R17, R195, 0x1, R0, P1 ;  /* 0x00000001c3117824 */ /* 0x000fc600008e0600 */
[----:B------:R0:W-:Y:S01]  /*85b0*/  STS.U16 [R206+UR6+0xec0], R183 ;  /* 0x000ec0b7ce007988 */ /* 0x0001e20008000406 */
[----:B------:R-:W-:-:S03]  /*85c0*/  LOP3.LUT R195, R204, 0x20, RZ, 0x3c, !PT ;  /* 0x00000020ccc37812 */ /* 0x000fc600078e3cff */
[----:B------:R-:W-:Y:S04]  /*85d0*/  STS.U16 [R206+UR6+0xe80], R186 ;  /* 0x000e80bace007988 */ /* 0x000fe80008000406 */
[----:B------:R-:W4:Y:S01]  /*85e0*/  LDL.LU R223, [R1+0x1ac] ;  /* 0x0001ac0001df7983 */ /* 0x000f220000300800 */
[----:B0-----:R-:W-:-:S03]  /*85f0*/  PRMT R183, RZ, 0x7610, R183 ;  /* 0x00007610ffb77816 */ /* 0x001fc600000000b7 */
[----:B------:R0:W-:Y:S04]  /*8600*/  STS.U16 [R195+UR6+0x100], R6 ;  /* 0x00010006c3007988 */ /* 0x0001e80008000406 */
[----:B------:R1:W4:Y:S04]  /*8610*/  @!P0 LDG.E.U16 R183, desc[UR10][R16.64] ;  /* 0x0000000a10b78981 */ /* 0x000328000c1e1500 */
[----:B------:R1:W-:Y:S01]  /*8620*/  STS.U16 [R195+UR6+0x140], R83 ;  /* 0x00014053c3007988 */ /* 0x0003e20008000406 */
[----:B0-----:R-:W-:-:S03]  /*8630*/  PRMT R6, RZ, 0x7610, R6 ;  /* 0x00007610ff067816 */ /* 0x001fc60000000006 */
[----:B------:R0:W-:Y:S01]  /*8640*/  STS.U16 [R195+UR6+0x340], R82 ;  /* 0x00034052c3007988 */ /* 0x0001e20008000406 */
[----:B-1----:R-:W-:-:S03]  /*8650*/  IADD3 R16, P1, PT, R227, R2, RZ ;  /* 0x00000002e3107210 */ /* 0x002fc60007f3e0ff */
[----:B------:R1:W-:Y:S02]  /*8660*/  STS.U16 [R195+UR6+0x300], R81 ;  /* 0x00030051c3007988 */ /* 0x0003e40008000406 */
[----:B------:R-:W-:Y:S01]  /*8670*/  IMAD.X R17, R226, 0x1, R0, P1 ;  /* 0x00000001e2117824 */ /* 0x000fe200008e0600 */
[----:B------:R-:W-:Y:S01]  /*8680*/  PRMT R186, RZ, 0x7610, R186 ;  /* 0x00007610ffba7816 */ /* 0x000fe200000000ba */
[----:B------:R1:W-:Y:S04]  /*8690*/  STS.U16 [R195+UR6+0x540], R21 ;  /* 0x00054015c3007988 */ /* 0x0003e80008000406 */
[----:B------:R2:W4:Y:S01]  /*86a0*/  @!P0 LDG.E.U16 R6, desc[UR10][R16.64] ;  /* 0x0000000a10068981 */ /* 0x000522000c1e1500 */
[----:B------:R-:W-:Y:S02]  /*86b0*/  PRMT R83, RZ, 0x7610, R83 ;  /* 0x00007610ff537816 */ /* 0x000fe40000000053 */
[----:B0-----:R-:W-:Y:S01]  /*86c0*/  PRMT R82, RZ, 0x7610, R82 ;  /* 0x00007610ff527816 */ /* 0x001fe20000000052 */
[----:B------:R0:W-:Y:S01]  /*86d0*/  STS.U16 [R195+UR6+0x740], R35 ;  /* 0x00074023c3007988 */ /* 0x0001e20008000406 */
[----:B-1----:R-:W-:-:S02]  /*86e0*/  PRMT R81, RZ, 0x7610, R81 ;  /* 0x00007610ff517816 */ /* 0x002fc40000000051 */
[----:B------:R-:W-:Y:S01]  /*86f0*/  PRMT R21, RZ, 0x7610, R21 ;  /* 0x00007610ff157816 */ /* 0x000fe20000000015 */
[----:B------:R-:W4:Y:S04]  /*8700*/  LDL.LU R245, [R1+0x134] ;  /* 0x0001340001f57983 */ /* 0x000f280000300800 */
[----:B------:R-:W4:Y:S01]  /*8710*/  LDL.LU R244, [R1+0x1c8] ;  /* 0x0001c80001f47983 */ /* 0x000f220000300800 */
[----:B0-----:R-:W-:-:S03]  /*8720*/  PRMT R35, RZ, 0x7610, R35 ;  /* 0x00007610ff237816 */ /* 0x001fc60000000023 */
[----:B------:R-:W-:Y:S04]  /*8730*/  STL [R1+0x438], R227 ;  /* 0x000438e301007387 */ /* 0x000fe80000100800 */
[----:B------:R-:W-:Y:S04]  /*8740*/  STL [R1+0x43c], R226 ;  /* 0x00043ce201007387 */ /* 0x000fe80000100800 */
[----:B------:R0:W-:Y:S02]  /*8750*/  STS.U16 [R195+UR6+0x700], R34 ;  /* 0x00070022c3007988 */ /* 0x0001e40008000406 */
[----:B0-----:R-:W-:-:S02]  /*8760*/  PRMT R34, RZ, 0x7610, R34 ;  /* 0x00007610ff227816 */ /* 0x001fc40000000022 */
[----:B--2---:R-:W-:-:S05]  /*8770*/  IADD3 R16, P1, PT, R225, R2, RZ ;  /* 0x00000002e1107210 */ /* 0x004fca0007f3e0ff */
[----:B------:R-:W-:-:S05]  /*8780*/  IMAD.X R17, R224, 0x1, R0, P1 ;  /* 0x00000001e0117824 */ /* 0x000fca00008e0600 */
[----:B------:R3:W2:Y:S02]  /*8790*/  @!P0 LDG.E.U16 R83, desc[UR10][R16.64] ;  /* 0x0000000a10538981 */ /* 0x0006a4000c1e1500 */
[----:B---3--:R-:W-:-:S05]  /*87a0*/  IADD3 R16, P1, PT, R211, R2, RZ ;  /* 0x00000002d3107210 */ /* 0x008fca0007f3e0ff */
[----:B------:R-:W-:-:S05]  /*87b0*/  IMAD.X R17, R210, 0x1, R0, P1 ;  /* 0x00000001d2117824 */ /* 0x000fca00008e0600 */
[----:B------:R0:W3:Y:S02]  /*87c0*/  @!P0 LDG.E.U16 R82, desc[UR10][R16.64] ;  /* 0x0000000a10528981 */ /* 0x0000e4000c1e1500 */
[----:B0-----:R-:W-:-:S05]  /*87d0*/  IADD3 R16, P1, PT, R209, R2, RZ ;  /* 0x00000002d1107210 */ /* 0x001fca0007f3e0ff */
[----:B------:R-:W-:-:S05]  /*87e0*/  IMAD.X R17, R208, 0x1, R0, P1 ;  /* 0x00000001d0117824 */ /* 0x000fca00008e0600 */
[----:B------:R0:W2:Y:S02]  /*87f0*/  @!P0 LDG.E.U16 R81, desc[UR10][R16.64] ;  /* 0x0000000a10518981 */ /* 0x0000a4000c1e1500 */
[----:B0-----:R-:W-:-:S05]  /*8800*/  IADD3 R16, P1, PT, R246, R2, RZ ;  /* 0x00000002f6107210 */ /* 0x001fca0007f3e0ff */
[----:B------:R-:W-:-:S05]  /*8810*/  IMAD.X R17, R214, 0x1, R0, P1 ;  /* 0x00000001d6117824 */ /* 0x000fca00008e0600 */
[----:B------:R0:W2:Y:S02]  /*8820*/  @!P0 LDG.E.U16 R186, desc[UR10][R16.64] ;  /* 0x0000000a10ba8981 */ /* 0x0000a4000c1e1500 */
[----:B0-----:R-:W-:-:S05]  /*8830*/  IADD3 R16, P1, PT, R213, R2, RZ ;  /* 0x00000002d5107210 */ /* 0x001fca0007f3e0ff */
[----:B------:R-:W-:-:S05]  /*8840*/  IMAD.X R17, R212, 0x1, R0, P1 ;  /* 0x00000001d4117824 */ /* 0x000fca00008e0600 */
[----:B------:R0:W2:Y:S02]  /*8850*/  @!P0 LDG.E.U16 R21, desc[UR10][R16.64] ;  /* 0x0000000a10158981 */ /* 0x0000a4000c1e1500 */
[-C--:B0-----:R-:W-:Y:S02]  /*8860*/  IADD3 R16, P1, PT, R249, R2.reuse, RZ ;  /* 0x00000002f9107210 */ /* 0x081fe40007f3e0ff */
[----:B------:R-:W-:Y:S03]  /*8870*/  STL [R1+0x440], R225 ;  /* 0x000440e101007387 */ /* 0x000fe60000100800 */
[----:B------:R-:W-:Y:S01]  /*8880*/  IMAD.X R17, R248, 0x1, R0, P1 ;  /* 0x00000001f8117824 */ /* 0x000fe200008e0600 */
[----:B------:R-:W-:Y:S04]  /*8890*/  STL [R1+0x444], R224 ;  /* 0x000444e001007387 */ /* 0x000fe80000100800 */
[----:B------:R-:W-:Y:S04]  /*88a0*/  STL [R1+0x448], R211 ;  /* 0x000448d301007387 */ /* 0x000fe80000100800 */
[----:B------:R0:W2:Y:S04]  /*88b0*/  @!P0 LDG.E.U16 R35, desc[UR10][R16.64] ;  /* 0x0000000a10238981 */ /* 0x0000a8000c1e1500 */
[----:B------:R-:W-:Y:S04]  /*88c0*/  STL [R1+0x44c], R210 ;  /* 0x00044cd201007387 */ /* 0x000fe80000100800 */
[----:B------:R-:W-:Y:S01]  /*88d0*/  STL [R1+0x450], R209 ;  /* 0x000450d101007387 */ /* 0x000fe20000100800 */
[----:B0-----:R-:W-:-:S03]  /*88e0*/  IADD3 R16, P1, PT, R251, R2, RZ ;  /* 0x00000002fb107210 */ /* 0x001fc60007f3e0ff */
[----:B------:R0:W-:Y:S04]  /*88f0*/  STL [R1+0x454], R208 ;  /* 0x000454d001007387 */ /* 0x0001e80000100800 */
[----:B------:R-:W2:Y:S01]  /*8900*/  LDL.LU R233, [R1+0x84] ;  /* 0x0000840001e97983 */ /* 0x000ea20000300800 */
[----:B------:R-:W-:-:S03]  /*8910*/  IMAD.X R17, R250, 0x1, R0, P1 ;  /* 0x00000001fa117824 */ /* 0x000fc600008e0600 */
[----:B------:R-:W2:Y:S04]  /*8920*/  LDL.LU R232, [R1+0x14c] ;  /* 0x00014c0001e87983 */ /* 0x000ea80000300800 */
[----:B------:R-:W2:Y:S04]  /*8930*/  LDL.LU R231, [R1+0x88] ;  /* 0x0000880001e77983 */ /* 0x000ea80000300800 */
[----:B------:R-:W2:Y:S04]  /*8940*/  LDL.LU R230, [R1+0x150] ;  /* 0x0001500001e67983 */ /* 0x000ea80000300800 */
[----:B------:R-:W2:Y:S04]  /*8950*/  LDL.LU R229, [R1+0x8c] ;  /* 0x00008c0001e57983 */ /* 0x000ea80000300800 */
[----:B------:R-:W2:Y:S04]  /*8960*/  LDL.LU R228, [R1+0x154] ;  /* 0x0001540001e47983 */ /* 0x000ea80000300800 */
[----:B0-----:R-:W2:Y:S04]  /*8970*/  LDL.LU R208, [R1+0x98] ;  /* 0x0000980001d07983 */ /* 0x001ea80000300800 */
[----:B------:R0:W2:Y:S04]  /*8980*/  @!P0 LDG.E.U16 R34, desc[UR10][R16.64] ;  /* 0x0000000a10228981 */ /* 0x0000a8000c1e1500 */
[----:B------:R-:W2:Y:S04]  /*8990*/  LDL.LU R209, [R1+0x168] ;  /* 0x0001680001d17983 */ /* 0x000ea80000300800 */
[----:B------:R-:W2:Y:S01]  /*89a0*/  LDL.LU R210, [R1+0x9c] ;  /* 0x00009c0001d27983 */ /* 0x000ea20000300800 */
[----:B0-----:R-:W-:-:S03]  /*89b0*/  IADD3 R16, P1, PT, R217, R2, RZ ;  /* 0x00000002d9107210 */ /* 0x001fc60007f3e0ff */
[----:B------:R-:W2:Y:S04]  /*89c0*/  LDL.LU R211, [R1+0x16c] ;  /* 0x00016c0001d37983 */ /* 0x000ea80000300800 */
[----:B------:R-:W2:Y:S01]  /*89d0*/  LDL.LU R224, [R1+0xa0] ;  /* 0x0000a00001e07983 */ /* 0x000ea20000300800 */
[----:B------:R-:W-:-:S03]  /*89e0*/  IMAD.X R17, R215, 0x1, R0, P1 ;  /* 0x00000001d7117824 */ /* 0x000fc600008e0600 */
[----:B------:R-:W2:Y:S04]  /*89f0*/  LDL.LU R225, [R1+0x170] ;  /* 0x0001700001e17983 */ /* 0x000ea80000300800 */
        /* <DEDUP_REMOVED lines=12> */
[----:B------:R-:W3:Y:S04]  /*8ac0*/  LDL.LU R241, [R1+0x12c] ;  /* 0x00012c0001f17983 */ /* 0x000ee80000300800 */
[----:B------:R-:W3:Y:S04]  /*8ad0*/  LDL.LU R240, [R1+0x1c0] ;  /* 0x0001c00001f07983 */ /* 0x000ee80000300800 */
[----:B------:R-:W3:Y:S04]  /*8ae0*/  LDL.LU R243, [R1+0x130] ;  /* 0x0001300001f37983 */ /* 0x000ee80000300800 */
[----:B------:R-:W3:Y:S04]  /*8af0*/  LDL.LU R242, [R1+0x1c4] ;  /* 0x0001c40001f27983 */ /* 0x000ee80000300800 */
[----:B------:R0:W-:Y:S02]  /*8b00*/  STS.U16 [R195+UR6+0x900], R32 ;  /* 0x00090020c3007988 */ /* 0x0001e40008000406 */
[----:B0-----:R-:W-:-:S02]  /*8b10*/  PRMT R32, RZ, 0x7610, R32 ;  /* 0x00007610ff207816 */ /* 0x001fc40000000020 */
[----:B------:R0:W-:Y:S04]  /*8b20*/  STS.U16 [R195+UR6+0x940], R27 ;  /* 0x0009401bc3007988 */ /* 0x0001e80008000406 */
[----:B------:R4:W3:Y:S01]  /*8b30*/  @!P0 LDG.E.U16 R32, desc[UR10][R16.64] ;  /* 0x0000000a10208981 */ /* 0x0008e2000c1e1500 */
[----:B0-----:R-:W-:Y:S02]  /*8b40*/  PRMT R27, RZ, 0x7610, R27 ;  /* 0x00007610ff1b7816 */ /* 0x001fe4000000001b */
[----:B----4-:R-:W-:-:S05]  /*8b50*/  IADD3 R16, P1, PT, R244, R2, RZ ;  /* 0x00000002f4107210 */ /* 0x010fca0007f3e0ff */
[----:B------:R-:W-:Y:S01]  /*8b60*/  IMAD.X R17, R245, 0x1, R0, P1 ;  /* 0x00000001f5117824 */ /* 0x000fe200008e0600 */
[----:B------:R0:W-:Y:S04]  /*8b70*/  STS.U16 [R195+UR6+0xb40], R26 ;  /* 0x000b401ac3007988 */ /* 0x0001e80008000406 */
[----:B------:R1:W4:Y:S01]  /*8b80*/  @!P0 LDG.E.U16 R27, desc[UR10][R16.64] ;  /* 0x0000000a101b8981 */ /* 0x000322000c1e1500 */
[----:B0-----:R-:W-:Y:S02]  /*8b90*/  PRMT R26, RZ, 0x7610, R26 ;  /* 0x00007610ff1a7816 */ /* 0x001fe4000000001a */
[----:B-1----:R-:W-:-:S05]  /*8ba0*/  IADD3 R16, P1, PT, R223, R2, RZ ;  /* 0x00000002df107210 */ /* 0x002fca0007f3e0ff */
[----:B------:R-:W-:Y:S01]  /*8bb0*/  IMAD.X R17, R222, 0x1, R0, P1 ;  /* 0x00000001de117824 */ /* 0x000fe200008e0600 */
[----:B------:R0:W-:Y:S04]  /*8bc0*/  STS.U16 [R195+UR6+0xb00], R25 ;  /* 0x000b0019c3007988 */ /* 0x0001e80008000406 */
[----:B------:R2:W3:Y:S01]  /*8bd0*/  @!P0 LDG.E.U16 R26, desc[UR10][R16.64] ;  /* 0x0000000a101a8981 */ /* 0x0004e2000c1e1500 */
[----:B0-----:R-:W-:-:S03]  /*8be0*/  PRMT R25, RZ, 0x7610, R25 ;  /* 0x00007610ff197816 */ /* 0x001fc60000000019 */
[----:B------:R0:W-:Y:S02]  /*8bf0*/  STS.U16 [R195+UR6+0xd00], R24 ;  /* 0x000d0018c3007988 */ /* 0x0001e40008000406 */
[----:B0-----:R-:W-:Y:S02]  /*8c00*/  PRMT R24, RZ, 0x7610, R24 ;  /* 0x00007610ff187816 */ /* 0x001fe40000000018 */
[----:B------:R0:W-:Y:S02]  /*8c10*/  STS.U16 [R195+UR6+0xd40], R175 ;  /* 0x000d40afc3007988 */ /* 0x0001e40008000406 */
[----:B0-----:R-:W-:Y:S02]  /*8c20*/  PRMT R175, RZ, 0x7610, R175 ;  /* 0x00007610ffaf7816 */ /* 0x001fe400000000af */
[----:B------:R0:W-:Y:S02]  /*8c30*/  STS.U16 [R195+UR6+0xf40], R188 ;  /* 0x000f40bcc3007988 */ /* 0x0001e40008000406 */
[----:B0-----:R-:W-:-:S02]  /*8c40*/  PRMT R188, RZ, 0x7610, R188 ;  /* 0x00007610ffbc7816 */ /* 0x001fc400000000bc */
[----:B------:R0:W-:Y:S02]  /*8c50*/  STS.U16 [R195+UR6+0xf00], R189 ;  /* 0x000f00bdc3007988 */ /* 0x0001e40008000406 */
[----:B0-----:R-:W-:Y:S02]  /*8c60*/  PRMT R189, RZ, 0x7610, R189 ;  /* 0x00007610ffbd7816 */ /* 0x001fe400000000bd */
[----:B------:R0:W-:Y:S01]  /*8c70*/  STS.U16 [R195+UR6+0x500], R80 ;  /* 0x00050050c3007988 */ /* 0x0001e20008000406 */
[----:B------:R-:W-:Y:S02]  /*8c80*/  LOP3.LUT R204, R204, 0x30, RZ, 0x3c, !PT ;  /* 0x00000030cccc7812 */ /* 0x000fe400078e3cff */
[----:B0-----:R-:W-:-:S03]  /*8c90*/  PRMT R195, RZ, 0x7610, R195 ;  /* 0x00007610ffc37816 */ /* 0x001fc600000000c3 */
[----:B------:R0:W-:Y:S02]  /*8ca0*/  STS.U16 [R204+UR6+0x180], R33 ;  /* 0x00018021cc007988 */ /* 0x0001e40008000406 */
[----:B0-----:R-:W-:Y:S02]  /*8cb0*/  PRMT R33, RZ, 0x7610, R33 ;  /* 0x00007610ff217816 */ /* 0x001fe40000000021 */
[----:B------:R0:W-:Y:S02]  /*8cc0*/  STS.U16 [R204+UR6+0x1c0], R20 ;  /* 0x0001c014cc007988 */ /* 0x0001e40008000406 */
[----:B0-----:R-:W-:Y:S02]  /*8cd0*/  PRMT R20, RZ, 0x7610, R20 ;  /* 0x00007610ff147816 */ /* 0x001fe40000000014 */
[----:B------:R0:W-:Y:S02]  /*8ce0*/  STS.U16 [R204+UR6+0x3c0], R14 ;  /* 0x0003c00ecc007988 */ /* 0x0001e40008000406 */
[----:B0-----:R-:W-:-:S02]  /*8cf0*/  PRMT R14, RZ, 0x7610, R14 ;  /* 0x00007610ff0e7816 */ /* 0x001fc4000000000e */
[----:B------:R-:W-:Y:S01]  /*8d00*/  PRMT R206, RZ, 0x7610, R206 ;  /* 0x00007610ffce7816 */ /* 0x000fe200000000ce */
[----:B------:R0:W-:Y:S04]  /*8d10*/  STS.U16 [R204+UR6+0x580], R12 ;  /* 0x0005800ccc007988 */ /* 0x0001e80008000406 */
[----:B------:R1:W-:Y:S01]  /*8d20*/  STS.U16 [R204+UR6+0x380], R13 ;  /* 0x0003800dcc007988 */ /* 0x0003e20008000406 */
[----:B--2---:R-:W-:-:S05]  /*8d30*/  IADD3 R16, P1, PT, R221, R2, RZ ;  /* 0x00000002dd107210 */ /* 0x004fca0007f3e0ff */
[----:B------:R-:W-:-:S05]  /*8d40*/  IMAD.X R17, R220, 0x1, R0, P1 ;  /* 0x00000001dc117824 */ /* 0x000fca00008e0600 */
[----:B------:R2:W4:Y:S02]  /*8d50*/  @!P0 LDG.E.U16 R25, desc[UR10][R16.64] ;  /* 0x0000000a10198981 */ /* 0x000524000c1e1500 */
        /* <DEDUP_REMOVED lines=17> */
[----:B------:R3:W2:Y:S02]  /*8e70*/  @!P0 LDG.E.U16 R33, desc[UR10][R16.64] ;  /* 0x0000000a10218981 */ /* 0x0006a4000c1e1500 */
[----:B---3--:R-:W-:-:S05]  /*8e80*/  IADD3 R16, P1, PT, R242, R2, RZ ;  /* 0x00000002f2107210 */ /* 0x008fca0007f3e0ff */
[----:B------:R-:W-:-:S05]  /*8e90*/  IMAD.X R17, R243, 0x1, R0, P1 ;  /* 0x00000001f3117824 */ /* 0x000fca00008e0600 */
[----:B------:R3:W2:Y:S02]  /*8ea0*/  @!P0 LDG.E.U16 R20, desc[UR10][R16.64] ;  /* 0x0000000a10148981 */ /* 0x0006a4000c1e1500 */
[----:B---3--:R-:W-:-:S05]  /*8eb0*/  IADD3 R16, P1, PT, R240, R2, RZ ;  /* 0x00000002f0107210 */ /* 0x008fca0007f3e0ff */
[----:B------:R-:W-:-:S05]  /*8ec0*/  IMAD.X R17, R241, 0x1, R0, P1 ;  /* 0x00000001f1117824 */ /* 0x000fca00008e0600 */
[----:B------:R3:W2:Y:S02]  /*8ed0*/  @!P0 LDG.E.U16 R14, desc[UR10][R16.64] ;  /* 0x0000000a100e8981 */ /* 0x0006a4000c1e1500 */
[----:B---3--:R-:W-:-:S05]  /*8ee0*/  IADD3 R16, P1, PT, R219, R2, RZ ;  /* 0x00000002db107210 */ /* 0x008fca0007f3e0ff */
[----:B------:R-:W-:Y:S01]  /*8ef0*/  IMAD.X R17, R218, 0x1, R0, P1 ;  /* 0x00000001da117824 */ /* 0x000fe200008e0600 */
[----:B0-----:R-:W-:-:S04]  /*8f00*/  IADD3 R12, P1, PT, R217, R2, RZ ;  /* 0x00000002d90c7210 */ /* 0x001fc80007f3e0ff */
[----:B------:R0:W3:Y:S01]  /*8f10*/  @!P0 LDG.E.U16 R206, desc[UR10][R16.64] ;  /* 0x0000000a10ce8981 */ /* 0x0000e2000c1e1500 */
[----:B-1----:R-:W-:Y:S01]  /*8f20*/  IMAD.X R13, R216, 0x1, R0, P1 ;  /* 0x00000001d80d7824 */ /* 0x002fe200008e0600 */
[----:B0-----:R-:W-:-:S06]  /*8f30*/  PRMT R16, RZ, 0x7610, R16 ;  /* 0x00007610ff107816 */ /* 0x001fcc0000000010 */
[----:B------:R0:W2:Y:S01]  /*8f40*/  @!P0 LDG.E.U16 R16, desc[UR10][R12.64] ;  /* 0x0000000a0c108981 */ /* 0x0000a2000c1e1500 */
[----:B------:R-:W-:-:S03]  /*8f50*/  PRMT R17, RZ, 0x7610, R17 ;  /* 0x00007610ff117816 */ /* 0x000fc60000000011 */
[----:B------:R1:W-:Y:S01]  /*8f60*/  STS.U16 [R204+UR6+0x7c0], R10 ;  /* 0x0007c00acc007988 */ /* 0x0003e20008000406 */
[----:B0-----:R-:W-:-:S05]  /*8f70*/  IADD3 R12, P1, PT, R239, R2, RZ ;  /* 0x00000002ef0c7210 */ /* 0x001fca0007f3e0ff */
[--C-:B------:R-:W-:Y:S01]  /*8f80*/  IMAD.X R13, R236, 0x1, R0.reuse, P1 ;  /* 0x00000001ec0d7824 */ /* 0x100fe200008e0600 */
[----:B-1----:R-:W-:Y:S01]  /*8f90*/  IADD3 R10, P1, PT, R237, R2, RZ ;  /* 0x00000002ed0a7210 */ /* 0x002fe20007f3e0ff */
[----:B------:R0:W-:Y:S04]  /*8fa0*/  STS.U16 [R204+UR6+0x5c0], R11 ;  /* 0x0005c00bcc007988 */ /* 0x0001e80008000406 */
[----:B------:R1:W2:Y:S01]  /*8fb0*/  @!P0 LDG.E.U16 R17, desc[UR10][R12.64] ;  /* 0x0000000a0c118981 */ /* 0x0002a2000c1e1500 */
[----:B0-----:R-:W-:Y:S01]  /*8fc0*/  IMAD.X R11, R215, 0x1, R0, P1 ;  /* 0x00000001d70b7824 */ /* 0x001fe200008e0600 */
[----:B-1----:R-:W-:-:S06]  /*8fd0*/  PRMT R12, RZ, 0x7610, R12 ;  /* 0x00007610ff0c7816 */ /* 0x002fcc000000000c */
        /* <DEDUP_REMOVED lines=9> */
[----:B-1----:R-:W-:Y:S02]  /*9070*/  PRMT R10, RZ, 0x7610, R10 ;  /* 0x00007610ff0a7816 */ /* 0x002fe4000000000a */
[----:B------:R0:W-:Y:S04]  /*9080*/  STS.U16 [R204+UR6+0x9c0], R7 ;  /* 0x0009c007cc007988 */ /* 0x0001e80008000406 */
[----:B------:R1:W3:Y:S01]  /*9090*/  @!P0 LDG.E.U16 R10, desc[UR10][R8.64] ;  /* 0x0000000a080a8981 */ /* 0x0002e2000c1e1500 */
[----:B0-----:R-:W-:-:S02]  /*90a0*/  PRMT R7, RZ, 0x7610, R7 ;  /* 0x00007610ff077816 */ /* 0x001fc40000000007 */
[----:B-1----:R-:W-:-:S05]  /*90b0*/  IADD3 R8, P1, PT, R232, R2, RZ ;  /* 0x00000002e8087210 */ /* 0x002fca0007f3e0ff */
[----:B------:R-:W-:-:S05]  /*90c0*/  IMAD.X R9, R233, 0x1, R0, P1 ;  /* 0x00000001e9097824 */ /* 0x000fca00008e0600 */
[----:B------:R0:W3:Y:S02]  /*90d0*/  @!P0 LDG.E.U16 R7, desc[UR10][R8.64] ;  /* 0x0000000a08078981 */ /* 0x0000e4000c1e1500 */
[----:B0-----:R-:W0:Y:S01]  /*90e0*/  S2R R8, SR_TID.X ;  /* 0x0000000000087919 */ /* 0x001e220000002100 */
[----:B------:R-:W1:Y:S01]  /*90f0*/  S2R R11, SR_TID.X ;  /* 0x00000000000b7919 */ /* 0x000e620000002100 */
[----:B------:R0:W-:Y:S04]  /*9100*/  STS.U16 [R204+UR6+0xbc0], R4 ;  /* 0x000bc004cc007988 */ /* 0x0001e80008000406 */
[----:B------:R0:W-:Y:S02]  /*9110*/  STS.U16 [R204+UR6+0xb80], R5 ;  /* 0x000b8005cc007988 */ /* 0x0001e40008000406 */
[C---:B0-----:R-:W-:Y:S01]  /*9120*/  IMAD.SHL.U32 R4, R8.reuse, 0x8, RZ ;  /* 0x0000000808047824 */ /* 0x041fe200078e00ff */
[----:B------:R-:W-:-:S04]  /*9130*/  LOP3.LUT R5, R8, 0x7, RZ, 0xc0, !PT ;  /* 0x0000000708057812 */ /* 0x000fc800078ec0ff */
[----:B------:R-:W-:Y:S01]  /*9140*/  LOP3.LUT R4, R4, 0x30, RZ, 0xc0, !PT ;  /* 0x0000003004047812 */ /* 0x000fe200078ec0ff */
[----:B------:R-:W-:Y:S01]  /*9150*/  IMAD R80, R5, 0x90, RZ ;  /* 0x0000009005507824 */ /* 0x000fe200078e02ff */
[----:B-1----:R-:W-:-:S03]  /*9160*/  LOP3.LUT R11, R11, 0x1f, RZ, 0xc0, !PT ;  /* 0x0000001f0b0b7812 */ /* 0x002fc600078ec0ff */
[----:B------:R-:W-:Y:S02]  /*9170*/  IMAD R4, R5, 0x40, R4 ;  /* 0x0000004005047824 */ /* 0x000fe400078e0204 */
[C---:B------:R-:W-:Y:S02]  /*9180*/  IMAD.SHL.U32 R5, R8.reuse, 0x2, RZ ;  /* 0x0000000208057824 */ /* 0x040fe400078e00ff */
[----:B------:R-:W-:-:S03]  /*9190*/  IMAD.SHL.U32 R8, R8, 0x40, RZ ;  /* 0x0000004008087824 */ /* 0x000fc600078e00ff */
[--C-:B------:R-:W-:Y:S02]  /*91a0*/  LOP3.LUT R80, R80, 0x10, R5.reuse, 0x78, !PT ;  /* 0x0000001050507812 */ /* 0x100fe400078e7805 */
[----:B------:R-:W-:Y:S01]  /*91b0*/  LOP3.LUT R4, R4, 0x30, R5, 0x78, !PT ;  /* 0x0000003004047812 */ /* 0x000fe200078e7805 */
[----:B------:R-:W-:Y:S01]  /*91c0*/  IMAD.SHL.U32 R5, R11, 0x2, RZ ;  /* 0x000000020b057824 */ /* 0x000fe200078e00ff */
[----:B------:R-:W-:Y:S01]  /*91d0*/  LOP3.LUT R80, R80, 0x400, R8, 0xf8, !PT ;  /* 0x0000040050507812 */ /* 0x000fe200078ef808 */
[----:B------:R-:W-:Y:S03]  /*91e0*/  STS.U16 [R204+UR6+0xd80], R177 ;  /* 0x000d80b1cc007988 */ /* 0x000fe60008000406 */
[C---:B------:R-:W-:Y:S01]  /*91f0*/  LOP3.LUT R8, R5.reuse, 0x10, RZ, 0x3c, !PT ;  /* 0x0000001005087812 */ /* 0x040fe200078e3cff */
[----:B------:R-:W-:Y:S01]  /*9200*/  STS.U16 [R204+UR6+0xdc0], R179 ;  /* 0x000dc0b3cc007988 */ /* 0x000fe20008000406 */
[----:B------:R-:W0:Y:S03]  /*9210*/  S2UR UR9, SR_CgaCtaId ;  /* 0x00000000000979c3 */ /* 0x000e260000008800 */
[----:B------:R-:W-:Y:S04]  /*9220*/  STS.U16 [R204+UR6+0xfc0], R196 ;  /* 0x000fc0c4cc007988 */ /* 0x000fe80008000406 */
        /* <DEDUP_REMOVED lines=17> */
[----:B------:R1:W-:Y:S04]  /*9340*/  STS.U16 [R8+UR6+0x1280], R6 ;  /* 0x0012800608007988 */ /* 0x0003e80008000406 */
[----:B------:R0:W-:Y:S01]  /*9350*/  STS.U16 [R8+UR6+0x14c0], R81 ;  /* 0x0014c05108007988 */ /* 0x0001e20008000406 */
[----:B-1----:R-:W-:-:S03]  /*9360*/  LOP3.LUT R6, R5, 0x20, RZ, 0x3c, !PT ;  /* 0x0000002005067812 */ /* 0x002fc600078e3cff */
[----:B------:R-:W-:Y:S01]  /*9370*/  STS.U16 [R8+UR6+0x1680], R200 ;  /* 0x001680c808007988 */ /* 0x000fe20008000406 */
[----:B0-----:R-:W-:-:S03]  /*9380*/  LOP3.LUT R81, R5, 0x30, RZ, 0x3c, !PT ;  /* 0x0000003005517812 */ /* 0x001fc600078e3cff */
        /* <DEDUP_REMOVED lines=20> */
[----:B----4-:R-:W-:Y:S04]  /*94d0*/  STS.U16 [R6+UR6+0x1140], R27 ;  /* 0x0011401b06007988 */ /* 0x010fe80008000406 */
[----:B------:R-:W-:Y:S04]  /*94e0*/  STS.U16 [R6+UR6+0x1300], R26 ;  /* 0x0013001a06007988 */ /* 0x000fe80008000406 */
[----:B------:R-:W-:Y:S04]  /*94f0*/  STS.U16 [R6+UR6+0x1340], R25 ;  /* 0x0013401906007988 */ /* 0x000fe80008000406 */
[----:B------:R-:W-:Y:S04]  /*9500*/  STS.U16 [R6+UR6+0x1500], R24 ;  /* 0x0015001806007988 */ /* 0x000fe80008000406 */
[----:B------:R-:W-:Y:S04]  /*9510*/  STS.U16 [R6+UR6+0x1540], R175 ;  /* 0x001540af06007988 */ /* 0x000fe80008000406 */
[----:B------:R-:W-:Y:S04]  /*9520*/  STS.U16 [R6+UR6+0x1d00], R188 ;  /* 0x001d00bc06007988 */ /* 0x000fe80008000406 */
[----:B------:R-:W-:Y:S04]  /*9530*/  STS.U16 [R6+UR6+0x1d40], R189 ;  /* 0x001d40bd06007988 */ /* 0x000fe80008000406 */
[----:B------:R-:W-:Y:S04]  /*9540*/  STS.U16 [R6+UR6+0x1f00], R195 ;  /* 0x001f00c306007988 */ /* 0x000fe80008000406 */
[----:B--2---:R-:W-:Y:S04]  /*9550*/  STS.U16 [R6+UR6+0x1f40], R33 ;  /* 0x001f402106007988 */ /* 0x004fe80008000406 */
[----:B------:R-:W-:Y:S04]  /*9560*/  STS.U16 [R81+UR6+0x1780], R194 ;  /* 0x001780c251007988 */ /* 0x000fe80008000406 */
[----:B------:R-:W-:Y:S04]  /*9570*/  STS.U16 [R81+UR6+0x17c0], R193 ;  /* 0x0017c0c151007988 */ /* 0x000fe80008000406 */
[----:B------:R0:W-:Y:S04]  /*9580*/  STS.U16 [R81+UR6+0x1980], R176 ;  /* 0x001980b051007988 */ /* 0x0001e80008000406 */
[----:B------:R-:W-:Y:S04]  /*9590*/  STS.U16 [R81+UR6+0x19c0], R205 ;  /* 0x0019c0cd51007988 */ /* 0x000fe80008000406 */
[----:B------:R-:W-:Y:S04]  /*95a0*/  STS.U16 [R81+UR6+0x1b80], R182 ;  /* 0x001b80b651007988 */ /* 0x000fe80008000406 */
[----:B------:R-:W-:Y:S04]  /*95b0*/  STS.U16 [R81+UR6+0x1bc0], R185 ;  /* 0x001bc0b951007988 */ /* 0x000fe80008000406 */
[----:B------:R-:W-:Y:S04]  /*95c0*/  STS.U16 [R81+UR6+0x1fc0], R23 ;  /* 0x001fc01751007988 */ /* 0x000fe80008000406 */
[----:B------:R-:W-:Y:S04]  /*95d0*/  STS.U16 [R81+UR6+0x1180], R20 ;  /* 0x0011801451007988 */ /* 0x000fe80008000406 */
[----:B------:R-:W-:Y:S04]  /*95e0*/  STS.U16 [R81+UR6+0x11c0], R14 ;  /* 0x0011c00e51007988 */ /* 0x000fe80008000406 */
[----:B---3--:R-:W-:Y:S04]  /*95f0*/  STS.U16 [R81+UR6+0x1380], R206 ;  /* 0x001380ce51007988 */ /* 0x008fe80008000406 */
[----:B------:R-:W-:Y:S04]  /*9600*/  STS.U16 [R81+UR6+0x13c0], R16 ;  /* 0x0013c01051007988 */ /* 0x000fe80008000406 */
[----:B------:R-:W-:Y:S04]  /*9610*/  STS.U16 [R81+UR6+0x1580], R17 ;  /* 0x0015801151007988 */ /* 0x000fe80008000406 */
[----:B------:R-:W-:Y:S04]  /*9620*/  STS.U16 [R81+UR6+0x15c0], R12 ;  /* 0x0015c00c51007988 */ /* 0x000fe80008000406 */
[----:B------:R-:W-:Y:S04]  /*9630*/  STS.U16 [R81+UR6+0x1d80], R13 ;  /* 0x001d800d51007988 */ /* 0x000fe80008000406 */
[----:B------:R-:W-:Y:S04]  /*9640*/  STS.U16 [R81+UR6+0x1dc0], R10 ;  /* 0x001dc00a51007988 */ /* 0x000fe80008000406 */
[----:B------:R1:W-:Y:S01]  /*9650*/  STS.U16 [R81+UR6+0x1f80], R7 ;  /* 0x001f800751007988 */ /* 0x0003e20008000406 */
[----:B------:R-:W-:-:S02]  /*9660*/  UMOV UR8, 0x400 ;  /* 0x0000040000087882 */ /* 0x000fc40000000000 */
[----:B------:R-:W-:Y:S01]  /*9670*/  ULEA UR8, UR9, UR8, 0x18 ;  /* 0x0000000809087291 */ /* 0x000fe2000f8ec0ff */
[----:B------:R-:W-:Y:S01]  /*9680*/  BAR.SYNC.DEFER_BLOCKING 0x0 ;  /* 0x0000000000007b1d */ /* 0x000fe20000010000 */
[----:B0-----:R-:W-:-:S07]  /*9690*/  LOP3.LUT R176, R80, 0x20, RZ, 0x3c, !PT ;  /* 0x0000002050b07812 */ /* 0x001fce00078e3cff */
[----:B------:R-:W-:Y:S04]  /*96a0*/  LDSM.16.M88.4 R32, [R4+UR8+0x1000] ;  /* 0x001000080420783b */ /* 0x000fe80008000200 */
[----:B------:R-:W-:Y:S04]  /*96b0*/  LDSM.16.M88.4 R28, [R4+UR8+0x1200] ;  /* 0x00120008041c783b */ /* 0x000fe80008000200 */
[----:B------:R-:W-:Y:S04]  /*96c0*/  LDSM.16.M88.4 R24, [R4+UR8+0x1400] ;  /* 0x001400080418783b */ /* 0x000fe80008000200 */
[----:B------:R-:W-:Y:S04]  /*96d0*/  LDSM.16.M88.4 R20, [R4+UR8+0x1600] ;  /* 0x001600080414783b */ /* 0x000fe80008000200 */
[----:B------:R-:W-:Y:S04]  /*96e0*/  LDSM.16.M88.4 R16, [R4+UR8+0x1800] ;  /* 0x001800080410783b */ /* 0x000fe80008000200 */
[----:B------:R-:W-:Y:S04]  /*96f0*/  LDSM.16.M88.4 R12, [R4+UR8+0x1a00] ;  /* 0x001a0008040c783b */ /* 0x000fe80008000200 */
[----:B------:R-:W-:Y:S04]  /*9700*/  LDSM.16.M88.4 R8, [R4+UR8+0x1c00] ;  /* 0x001c00080408783b */ /* 0x000fe80008000200 */
[----:B------:R-:W0:Y:S04]  /*9710*/  LDSM.16.MT88.4 R168, [R80+UR8] ;  /* 0x0000000850a8783b */ /* 0x000e280008004200 */
[----:B------:R-:W2:Y:S04]  /*9720*/  LDSM.16.M88.4 R4, [R4+UR8+0x1e00] ;  /* 0x001e00080404783b */ /* 0x000ea80008000200 */
[----:B------:R-:W3:Y:S01]  /*9730*/  LDSM.16.MT88.4 R180, [R176+UR8] ;  /* 0x00000008b0b4783b */ /* 0x000ee20008004200 */
[----:B-1----:R-:W-:-:S02]  /*9740*/  LOP3.LUT R81, R80, 0x40, RZ, 0x3c, !PT ;  /* 0x0000004050517812 */ /* 0x002fc400078e3cff */
[----:B------:R-:W-:Y:S01]  /*9750*/  LOP3.LUT R82, R80, 0x60, RZ, 0x3c, !PT ;  /* 0x0000006050527812 */ /* 0x000fe200078e3cff */
[----:B------:R-:W-:Y:S01]  /*9760*/  LDSM.16.MT88.4 R176, [R176+UR8+0x800] ;  /* 0x00080008b0b0783b */ /* 0x000fe20008004200 */
[C---:B0-----:R-:W-:Y:S08]  /*9770*/  HMMA.16816.F32 R76, R168.reuse, R32, R76 ;  /* 0x00000020a84c723c */ /* 0x041ff0000000184c */
[C---:B------:R-:W-:Y:S08]  /*9780*/  HMMA.16816.F32 R72, R168.reuse, R28, R72 ;  /* 0x0000001ca848723c */ /* 0x040ff00000001848 */
[C---:B------:R-:W-:Y:S08]  /*9790*/  HMMA.16816.F32 R68, R168.reuse, R24, R68 ;  /* 0x00000018a844723c */ /* 0x040ff00000001844 */
[C---:B------:R-:W-:Y:S08]  /*97a0*/  HMMA.16816.F32 R64, R168.reuse, R20, R64 ;  /* 0x00000014a840723c */ /* 0x040ff00000001840 */
[C---:B------:R-:W-:Y:S08]  /*97b0*/  HMMA.16816.F32 R60, R168.reuse, R16, R60 ;  /* 0x00000010a83c723c */ /* 0x040ff0000000183c */
[C---:B------:R-:W-:Y:S08]  /*97c0*/  HMMA.16816.F32 R56, R168.reuse, R12, R56 ;  /* 0x0000000ca838723c */ /* 0x040ff00000001838 */
[C---:B------:R-:W-:Y:S01]  /*97d0*/  HMMA.16816.F32 R172, R168.reuse, R8, R52 ;  /* 0x00000008a8ac723c */ /* 0x040fe20000001834 */
[----:B------:R-:W-:Y:S07]  /*97e0*/  LDSM.16.MT88.4 R52, [R82+UR8] ;  /* 0x000000085234783b */ /* 0x000fee0008004200 */
[----:B--2---:R-:W-:Y:S01]  /*97f0*/  HMMA.16816.F32 R48, R168, R4, R48 ;  /* 0x00000004a830723c */ /* 0x004fe20000001830 */
[----:B------:R-:W0:Y:S07]  /*9800*/  LDSM.16.MT88.4 R168, [R81+UR8] ;  /* 0x0000000851a8783b */ /* 0x000e2e0008004200 */
[C---:B---3--:R-:W-:Y:S08]  /*9810*/  HMMA.16816.F32 R44, R180.reuse, R32, R44 ;  /* 0x00000020b42c723c */ /* 0x048ff0000000182c */
[C---:B------:R-:W-:Y:S08]  /*9820*/  HMMA.16816.F32 R40, R180.reuse, R28, R40 ;  /* 0x0000001cb428723c */ /* 0x040ff00000001828 */
[C---:B------:R-:W-:Y:S08]  /*9830*/  HMMA.16816.F32 R36, R180.reuse, R24, R36 ;  /* 0x00000018b424723c */ /* 0x040ff00000001824 */
[C---:B------:R-:W-:Y:S08]  /*9840*/  HMMA.16816.F32 R164, R180.reuse, R20, R164 ;  /* 0x00000014b4a4723c */ /* 0x040ff000000018a4 */
[C---:B------:R-:W-:Y:S08]  /*9850*/  HMMA.16816.F32 R160, R180.reuse, R16, R160 ;  /* 0x00000010b4a0723c */ /* 0x040ff000000018a0 */
[C---:B------:R-:W-:Y:S08]  /*9860*/  HMMA.16816.F32 R156, R180.reuse, R12, R156 ;  /* 0x0000000cb49c723c */ /* 0x040ff0000000189c */
[C---:B------:R-:W-:Y:S08]  /*9870*/  HMMA.16816.F32 R152, R180.reuse, R8, R152 ;  /* 0x00000008b498723c */ /* 0x040ff00000001898 */
[----:B------:R-:W-:Y:S01]  /*9880*/  HMMA.16816.F32 R148, R180, R4, R148 ;  /* 0x00000004b494723c */ /* 0x000fe20000001894 */
[----:B------:R-:W1:Y:S07]  /*9890*/  LDSM.16.MT88.4 R180, [R80+UR8+0x800] ;  /* 0x0008000850b4783b */ /* 0x000e6e0008004200 */
[C---:B0-----:R-:W-:Y:S08]  /*98a0*/  HMMA.16816.F32 R144, R168.reuse, R32, R144 ;  /* 0x00000020a890723c */ /* 0x041ff00000001890 */
[C---:B------:R-:W-:Y:S08]  /*98b0*/  HMMA.16816.F32 R140, R168.reuse, R28, R140 ;  /* 0x0000001ca88c723c */ /* 0x040ff0000000188c */
[C---:B------:R-:W-:Y:S08]  /*98c0*/  HMMA.16816.F32 R136, R168.reuse, R24, R136 ;  /* 0x00000018a888723c */ /* 0x040ff00000001888 */
[C---:B------:R-:W-:Y:S08]  /*98d0*/  HMMA.16816.F32 R132, R168.reuse, R20, R132 ;  /* 0x00000014a884723c */ /* 0x040ff00000001884 */
[C---:B------:R-:W-:Y:S08]  /*98e0*/  HMMA.16816.F32 R128, R168.reuse, R16, R128 ;  /* 0x00000010a880723c */ /* 0x040ff00000001880 */
[C---:B------:R-:W-:Y:S08]  /*98f0*/  HMMA.16816.F32 R124, R168.reuse, R12, R124 ;  /* 0x0000000ca87c723c */ /* 0x040ff0000000187c */
[C---:B------:R-:W-:Y:S08]  /*9900*/  HMMA.16816.F32 R120, R168.reuse, R8, R120 ;  /* 0x00000008a878723c */ /* 0x040ff00000001878 */
[----:B------:R-:W-:Y:S01]  /*9910*/  HMMA.16816.F32 R116, R168, R4, R116 ;  /* 0x00000004a874723c */ /* 0x000fe20000001874 */
[----:B------:R-:W0:Y:S04]  /*9920*/  LDSM.16.MT88.4 R168, [R81+UR8+0x800] ;  /* 0x0008000851a8783b */ /* 0x000e280008004200 */
[----:B------:R-:W2:Y:S03]  /*9930*/  LDSM.16.MT88.4 R80, [R82+UR8+0x800] ;  /* 0x000800085250783b */ /* 0x000ea60008004200 */
[C---:B-1----:R-:W-:Y:S01]  /*9940*/  HMMA.16816.F32 R76, R180.reuse, R34, R76 ;  /* 0x00000022b44c723c */ /* 0x042fe2000000184c */
[----:B------:R1:W-:Y:S04]  /*9950*/  STL.64 [R1+0x3d0], R2 ;  /* 0x0003d00201007387 */ /* 0x0003e80000100a00 */
[----:B------:R-:W3:Y:S03]  /*9960*/  LDL.LU R204, [R1+0x90] ;  /* 0x0000900001cc7983 */ /* 0x000ee60000300800 */
[----:B------:R-:W-:Y:S01]  /*9970*/  HMMA.16816.F32 R72, R180, R30, R72 ;  /* 0x0000001eb448723c */ /* 0x000fe20000001848 */
[----:B------:R-:W4:Y:S04]  /*9980*/  LDL.LU R196, [R1+0x160] ;  /* 0x0001600001c47983 */ /* 0x000f280000300800 */
[----:B-1----:R-:W4:Y:S03]  /*9990*/  LDL.LU R2, [R1+0x94] ;  /* 0x0000940001027983 */ /* 0x002f260000300800 */
[----:B------:R-:W-:Y:S01]  /*99a0*/  HMMA.16816.F32 R88, R52, R8, R88 ;  /* 0x000000083458723c */ /* 0x000fe20000001858 */
[----:B------:R-:W4:Y:S07]  /*99b0*/  LDL.LU R3, [R1+0x164] ;  /* 0x0001640001037983 */ /* 0x000f2e0000300800 */
[----:B------:R-:W-:Y:S08]  /*99c0*/  HMMA.16816.F32 R68, R180, R26, R68 ;  /* 0x0000001ab444723c */ /* 0x000ff00000001844 */
[C---:B------:R-:W-:Y:S01]  /*99d0*/  HMMA.16816.F32 R92, R52.reuse, R12, R92 ;  /* 0x0000000c345c723c */ /* 0x040fe2000000185c */
[----:B------:R-:W-:Y:S07]  /*99e0*/  STL.64 [R1+0x3e0], R76 ;  /* 0x0003e04c01007387 */ /* 0x000fee0000100a00 */
[----:B------:R-:W-:Y:S01]  /*99f0*/  HMMA.16816.F32 R96, R52, R16, R96 ;  /* 0x000000103460723c */ /* 0x000fe20000001860 */
[----:B------:R-:W-:Y:S01]  /*9a00*/  STL.64 [R1+0x3d8], R78 ;  /* 0x0003d84e01007387 */ /* 0x000fe20000100a00 */
[----:B------:R-:W-:-:S03]  /*9a10*/  IMAD.MOV.U32 R9, RZ, RZ, R208 ;  /* 0x000000ffff097224 */ /* 0x000fc600078e00d0 */
[----:B------:R-:W-:Y:S01]  /*9a20*/  STL.64 [R1+0x3f0], R72 ;  /* 0x0003f04801007387 */ /* 0x000fe20000100a00 */
[----:B------:R-:W-:Y:S02]  /*9a30*/  IMAD.MOV.U32 R8, RZ, RZ, R209 ;  /* 0x000000ffff087224 */ /* 0x000fe400078e00d1 */
[C---:B------:R-:W-:Y:S01]  /*9a40*/  HMMA.16816.F32 R112, R52.reuse, R32, R112 ;  /* 0x000000203470723c */ /* 0x040fe20000001870 */
[----:B------:R-:W-:Y:S04]  /*9a50*/  STL.64 [R1+0x3e8], R74 ;  /* 0x0003e84a01007387 */ /* 0x000fe80000100a00 */
[----:B------:R1:W-:Y:S03]  /*9a60*/  STL.64 [R1+0x3f8], R70 ;  /* 0x0003f84601007387 */ /* 0x0003e60000100a00 */
[----:B------:R-:W-:Y:S01]  /*9a70*/  HMMA.16816.F32 R108, R52, R28, R108 ;  /* 0x0000001c346c723c */ /* 0x000fe2000000186c */
[----:B------:R-:W4:Y:S01]  /*9a80*/  LDL.LU R208, [R1+0x454] ;  /* 0x0004540001d07983 */ /* 0x000f220000300800 */
[----:B------:R-:W-:-:S03]  /*9a90*/  IMAD.MOV.U32 R13, RZ, RZ, R224 ;  /* 0x000000ffff0d7224 */ /* 0x000fc600078e00e0 */
[----:B------:R-:W4:Y:S03]  /*9aa0*/  LDL.LU R209, [R1+0x450] ;  /* 0x0004500001d17983 */ /* 0x000f260000300800 */
[----:B------:R-:W-:Y:S01]  /*9ab0*/  HMMA.16816.F32 R104, R52, R24, R104 ;  /* 0x000000183468723c */ /* 0x000fe20000001868 */
[----:B------:R-:W-:-:S07]  /*9ac0*/  IMAD.MOV.U32 R12, RZ, RZ, R225 ;  /* 0x000000ffff0c7224 */ /* 0x000fce00078e00e1 */
[C---:B------:R-:W-:Y:S08]  /*9ad0*/  HMMA.16816.F32 R100, R52.reuse, R20, R100 ;  /* 0x000000143464723c */ /* 0x040ff00000001864 */
[----:B------:R-:W-:Y:S01]  /*9ae0*/  HMMA.16816.F32 R84, R52, R4, R84 ;  /* 0x000000043454723c */ /* 0x000fe20000001854 */
[----:B------:R-:W-:-:S07]  /*9af0*/  IMAD.MOV.U32 R17, RZ, RZ, R212 ;  /* 0x000000ffff117224 */ /* 0x000fce00078e00d4 */
[-C--:B------:R-:W-:Y:S08]  /*9b00*/  HMMA.16816.F32 R52, R180, R10.reuse, R172 ;  /* 0x0000000ab434723c */ /* 0x080ff000000018ac */
[-C--:B------:R-:W-:Y:S08]  /*9b10*/  HMMA.16816.F32 R152, R176, R10.reuse, R152 ;  /* 0x0000000ab098723c */ /* 0x080ff00000001898 */
[-C--:B0-----:R-:W-:Y:S08]  /*9b20*/  HMMA.16816.F32 R120, R168, R10.reuse, R120 ;  /* 0x0000000aa878723c */ /* 0x081ff00000001878 */
[----:B--2---:R-:W-:Y:S01]  /*9b30*/  HMMA.16816.F32 R88, R80, R10, R88 ;  /* 0x0000000a5058723c */ /* 0x004fe20000001858 */
[----:B------:R-:W-:-:S02]  /*9b40*/  IMAD.MOV.U32 R11, RZ, RZ, R210 ;  /* 0x000000ffff0b7224 */ /* 0x000fc400078e00d2 */
[----:B------:R-:W-:Y:S01]  /*9b50*/  IMAD.MOV.U32 R10, RZ, RZ, R211 ;  /* 0x000000ffff0a7224 */ /* 0x000fe200078e00d3 */
[----:B------:R-:W2:Y:S04]  /*9b60*/  LDL.LU R210, [R1+0x44c] ;  /* 0x00044c0001d27983 */ /* 0x000ea80000300800 */
[----:B------:R-:W2:Y:S01]  /*9b70*/  LDL.LU R211, [R1+0x448] ;  /* 0x0004480001d37983 */ /* 0x000ea20000300800 */
[----:B------:R-:W-:Y:S03]  /*9b80*/  HMMA.16816.F32 R56, R180, R14, R56 ;  /* 0x0000000eb438723c */ /* 0x000fe60000001838 */
[----:B------:R-:W2:Y:S01]  /*9b90*/  LDL.LU R224, [R1+0x444] ;  /* 0x0004440001e07983 */ /* 0x000ea20000300800 */
[----:B------:R-:W-:-:S03]  /*9ba0*/  IMAD.MOV.U32 R16, RZ, RZ, R213 ;  /* 0x000000ffff107224 */ /* 0x000fc600078e00d5 */
[----:B------:R-:W2:Y:S01]  /*9bb0*/  LDL.LU R225, [R1+0x440] ;  /* 0x0004400001e17983 */ /* 0x000ea20000300800 */
[-C--:B------:R-:W-:Y:S08]  /*9bc0*/  HMMA.16816.F32 R156, R176, R14.reuse, R156 ;  /* 0x0000000eb09c723c */ /* 0x080ff0000000189c */
[-C--:B------:R-:W-:Y:S08]  /*9bd0*/  HMMA.16816.F32 R124, R168, R14.reuse, R124 ;  /* 0x0000000ea87c723c */ /* 0x080ff0000000187c */
[----:B------:R-:W-:Y:S01]  /*9be0*/  HMMA.16816.F32 R92, R80, R14, R92 ;  /* 0x0000000e505c723c */ /* 0x000fe2000000185c */
[----:B------:R-:W-:-:S02]  /*9bf0*/  IMAD.MOV.U32 R15, RZ, RZ, R226 ;  /* 0x000000ffff0f7224 */ /* 0x000fc400078e00e2 */
[----:B------:R-:W-:Y:S01]  /*9c00*/  IMAD.MOV.U32 R14, RZ, RZ, R227 ;  /* 0x000000ffff0e7224 */ /* 0x000fe200078e00e3 */
[----:B------:R-:W2:Y:S04]  /*9c10*/  LDL.LU R226, [R1+0x43c] ;  /* 0x00043c0001e27983 */ /* 0x000ea80000300800 */
[----:B------:R-:W2:Y:S01]  /*9c20*/  LDL.LU R227, [R1+0x438] ;  /* 0x0004380001e37983 */ /* 0x000ea20000300800 */
[-C--:B------:R-:W-:Y:S03]  /*9c30*/  HMMA.16816.F32 R60, R180, R18.reuse, R60 ;  /* 0x00000012b43c723c */ /* 0x080fe6000000183c */
[----:B------:R-:W2:Y:S04]  /*9c40*/  LDL.LU R212, [R1+0x434] ;  /* 0x0004340001d47983 */ /* 0x000ea80000300800 */
[----:B------:R-:W2:Y:S01]  /*9c50*/  LDL.LU R213, [R1+0x430] ;  /* 0x0004300001d57983 */ /* 0x000ea20000300800 */
[-C--:B------:R-:W-:Y:S08]  /*9c60*/  HMMA.16816.F32 R160, R176, R18.reuse, R160 ;  /* 0x00000012b0a0723c */ /* 0x080ff000000018a0 */
[-C--:B------:R-:W-:Y:S08]  /*9c70*/  HMMA.16816.F32 R128, R168, R18.reuse, R128 ;  /* 0x00000012a880723c */ /* 0x080ff00000001880 */
[----:B------:R-:W-:Y:S01]  /*9c80*/  HMMA.16816.F32 R96, R80, R18, R96 ;  /* 0x000000125060723c */ /* 0x000fe20000001860 */
[----:B------:R-:W-:-:S02]  /*9c90*/  IMAD.MOV.U32 R19, RZ, RZ, R214 ;  /* 0x000000ffff137224 */ /* 0x000fc400078e00d6 */
[----:B------:R-:W-:Y:S01]  /*9ca0*/  IMAD.MOV.U32 R18, RZ, RZ, R246 ;  /* 0x000000ffff127224 */ /* 0x000fe200078e00f6 */
[----:B------:R-:W2:Y:S04]  /*9cb0*/  LDL.LU R214, [R1+0x42c] ;  /* 0x00042c0001d67983 */ /* 0x000ea80000300800 */
[----:B------:R-:W2:Y:S04]  /*9cc0*/  LDL.LU R246, [R1+0x428] ;  /* 0x0004280001f67983 */ /* 0x000ea80000300800 */
[----:B------:R-:W2:Y:S04]  /*9cd0*/  LDL.LU R191, [R1+0xb0] ;  /* 0x0000b00001bf7983 */ /* 0x000ea80000300800 */
[----:B------:R-:W2:Y:S04]  /*9ce0*/  LDL.LU R192, [R1] ;  /* 0x0000000001c07983 */ /* 0x000ea80000300800 */
[----:B------:R-:W2:Y:S04]  /*9cf0*/  LDL.LU R199, [R1+0xb4] ;  /* 0x0000b40001c77983 */ /* 0x000ea80000300800 */
[----:B------:R-:W2:Y:S04]  /*9d00*/  LDL.LU R198, [R1+0x4] ;  /* 0x0000040001c67983 */ /* 0x000ea80000300800 */
[----:B------:R-:W2:Y:S01]  /*9d10*/  LDL.LU R197, [R1+0xb8] ;  /* 0x0000b80001c57983 */ /* 0x000ea20000300800 */
[-C--:B------:R-:W-:Y:S08]  /*9d20*/  HMMA.16816.F32 R48, R180, R6.reuse, R48 ;  /* 0x00000006b430723c */ /* 0x080ff00000001830 */
[-C--:B------:R-:W-:Y:S08]  /*9d30*/  HMMA.16816.F32 R148, R176, R6.reuse, R148 ;  /* 0x00000006b094723c */ /* 0x080ff00000001894 */
[-C--:B------:R-:W-:Y:S08]  /*9d40*/  HMMA.16816.F32 R116, R168, R6.reuse, R116 ;  /* 0x00000006a874723c */ /* 0x080ff00000001874 */
[----:B------:R-:W-:Y:S08]  /*9d50*/  HMMA.16816.F32 R84, R80, R6, R84 ;  /* 0x000000065054723c */ /* 0x000ff00000001854 */
[-C--:B------:R-:W-:Y:S08]  /*9d60*/  HMMA.16816.F32 R36, R176, R26.reuse, R36 ;  /* 0x0000001ab024723c */ /* 0x080ff00000001824 */
[-C--:B------:R-:W-:Y:S08]  /*9d70*/  HMMA.16816.F32 R136, R168, R26.reuse, R136 ;  /* 0x0000001aa888723c */ /* 0x080ff00000001888 */
[----:B------:R-:W-:Y:S01]  /*9d80*/  HMMA.16816.F32 R104, R80, R26, R104 ;  /* 0x0000001a5068723c */ /* 0x000fe20000001868 */
[----:B---3--:R-:W-:-:S02]  /*9d90*/  IMAD.MOV.U32 R5, RZ, RZ, R204 ;  /* 0x000000ffff057224 */ /* 0x008fc400078e00cc */
[----:B------:R-:W3:Y:S01]  /*9da0*/  LDL.LU R204, [R1+0x8] ;  /* 0x0000080001cc7983 */ /* 0x000ee20000300800 */
[----:B----4-:R-:W-:-:S03]  /*9db0*/  IMAD.MOV.U32 R4, RZ, RZ, R196 ;  /* 0x000000ffff047224 */ /* 0x010fc600078e00c4 */
[----:B------:R-:W4:Y:S04]  /*9dc0*/  LDL.LU R196, [R1+0xbc] ;  /* 0x0000bc0001c47983 */ /* 0x000f280000300800 */
[----:B------:R-:W4:Y:S04]  /*9dd0*/  LDL.LU R28, [R1+0xc0] ;  /* 0x0000c000011c7983 */ /* 0x000f280000300800 */
[----:B------:R-:W4:Y:S04]  /*9de0*/  LDL.LU R29, [R1+0x10] ;  /* 0x00001000011d7983 */ /* 0x000f280000300800 */
[----:B------:R-:W4:Y:S04]  /*9df0*/  LDL.LU R174, [R1+0xc4] ;  /* 0x0000c40001ae7983 */ /* 0x000f280000300800 */
[----:B------:R-:W4:Y:S04]  /*9e00*/  LDL.LU R175, [R1+0x14] ;  /* 0x0000140001af7983 */ /* 0x000f280000300800 */
[----:B------:R-:W4:Y:S04]  /*9e10*/  LDL.LU R32, [R1+0xc8] ;  /* 0x0000c80001207983 */ /* 0x000f280000300800 */
[----:B------:R-:W4:Y:S04]  /*9e20*/  LDL.LU R33, [R1+0x18] ;  /* 0x0000180001217983 */ /* 0x000f280000300800 */
[----:B-1----:R-:W4:Y:S04]  /*9e30*/  LDL.LU R70, [R1+0xcc] ;  /* 0x0000cc0001467983 */ /* 0x002f280000300800 */
[----:B------:R-:W4:Y:S04]  /*9e40*/  LDL.LU R71, [R1+0x1c] ;  /* 0x00001c0001477983 */ /* 0x000f280000300800 */
        /* <DEDUP_REMOVED lines=15> */
[----:B------:R-:W4:Y:S01]  /*9f40*/  LDL.LU R188, [R1+0xf0] ;  /* 0x0000f00001bc7983 */ /* 0x000f220000300800 */
[----:B------:R-:W-:-:S03]  /*9f50*/  IMAD.MOV.U32 R7, RZ, RZ, R2 ;  /* 0x000000ffff077224 */ /* 0x000fc600078e0002 */
[----:B------:R-:W4:Y:S01]  /*9f60*/  LDL.LU R203, [R1+0x50] ;  /* 0x0000500001cb7983 */ /* 0x000f220000300800 */
[----:B------:R-:W-:-:S03]  /*9f70*/  IMAD.MOV.U32 R6, RZ, RZ, R3 ;  /* 0x000000ffff067224 */ /* 0x000fc600078e0003 */
[----:B------:R-:W4:Y:S04]  /*9f80*/  LDL.LU R186, [R1+0xf4] ;  /* 0x0000f40001ba7983 */ /* 0x000f280000300800 */
[----:B------:R-:W4:Y:S04]  /*9f90*/  LDL.LU R187, [R1+0x54] ;  /* 0x0000540001bb7983 */ /* 0x000f280000300800 */
[----:B------:R-:W4:Y:S04]  /*9fa0*/  LDL.LU R184, [R1+0xf8] ;  /* 0x0000f80001b87983 */ /* 0x000f280000300800 */
[----:B------:R-:W4:Y:S04]  /*9fb0*/  LDL.LU R2, [R1+0x58] ;  /* 0x0000580001027983 */ /* 0x000f280000300800 */
[----:B------:R-:W4:Y:S01]  /*9fc0*/  LDL.LU R3, [R1+0xfc] ;  /* 0x0000fc0001037983 */ /* 0x000f220000300800 */
[----:B--2---:R-:W-:-:S03]  /*9fd0*/  IMAD.MOV.U32 R26, RZ, RZ, R246 ;  /* 0x000000ffff1a7224 */ /* 0x004fc600078e00f6 */
[----:B------:R-:W2:Y:S01]  /*9fe0*/  LDL.LU R246, [R1+0x424] ;  /* 0x0004240001f67983 */ /* 0x000ea20000300800 */
[----:B------:R-:W-:-:S03]  /*9ff0*/  IMAD.MOV.U32 R21, RZ, RZ, R191 ;  /* 0x000000ffff157224 */ /* 0x000fc600078e00bf */
[----:B------:R-:W2:Y:S01]  /*a000*/  LDL.LU R202, [R1+0x100] ;  /* 0x0001000001ca7983 */ /* 0x000ea20000300800 */
[-C--:B------:R-:W-:Y:S01]  /*a010*/  HMMA.16816.F32 R64, R180, R22.reuse, R64 ;  /* 0x00000016b440723c */ /* 0x080fe20000001840 */
[----:B------:R-:W-:Y:S02]  /*a020*/  IMAD.MOV.U32 R20, RZ, RZ, R192 ;  /* 0x000000ffff147224 */ /* 0x000fe400078e00c0 */
[----:B------:R-:W2:Y:S04]  /*a030*/  LDL.LU R190, [R1+0x60] ;  /* 0x0000600001be7983 */ /* 0x000ea80000300800 */
[----:B------:R-:W2:Y:S01]  /*a040*/  LDL.LU R201, [R1+0x104] ;  /* 0x0001040001c97983 */ /* 0x000ea20000300800 */
[----:B------:R-:W-:Y:S03]  /*a050*/  HMMA.16816.F32 R164, R176, R22, R164 ;  /* 0x00000016b0a4723c */ /* 0x000fe600000018a4 */
[----:B------:R-:W2:Y:S01]  /*a060*/  LDL.LU R191, [R1+0x64] ;  /* 0x0000640001bf7983 */ /* 0x000ea20000300800 */
[----:B------:R-:W-:-:S03]  /*a070*/  IMAD.MOV.U32 R25, RZ, RZ, R197 ;  /* 0x000000ffff197224 */ /* 0x000fc600078e00c5 */
[----:B------:R-:W2:Y:S01]  /*a080*/  LDL.LU R192, [R1+0x108] ;  /* 0x0001080001c07983 */ /* 0x000ea20000300800 */
[-C--:B------:R-:W-:Y:S03]  /*a090*/  HMMA.16816.F32 R132, R168, R22.reuse, R132 ;  /* 0x00000016a884723c */ /* 0x080fe60000001884 */
[----:B------:R-:W2:Y:S05]  /*a0a0*/  LDL.LU R200, [R1+0x10c] ;  /* 0x00010c0001c87983 */ /* 0x000eaa0000300800 */
[----:B------:R-:W-:Y:S01]  /*a0b0*/  HMMA.16816.F32 R100, R80, R22, R100 ;  /* 0x000000165064723c */ /* 0x000fe20000001864 */
[----:B------:R-:W-:-:S02]  /*a0c0*/  IMAD.MOV.U32 R23, RZ, RZ, R199 ;  /* 0x000000ffff177224 */ /* 0x000fc400078e00c7 */
[----:B------:R-:W2:Y:S01]  /*a0d0*/  LDL.LU R199, [R1+0x6c] ;  /* 0x00006c0001c77983 */ /* 0x000ea20000300800 */
[----:B------:R-:W-:-:S03]  /*a0e0*/  IMAD.MOV.U32 R22, RZ, RZ, R198 ;  /* 0x000000ffff167224 */ /* 0x000fc600078e00c6 */
[----:B------:R-:W2:Y:S01]  /*a0f0*/  LDL.LU R197, [R1+0x110] ;  /* 0x0001100001c57983 */ /* 0x000ea20000300800 */
[C---:B------:R-:W-:Y:S08]  /*a100*/  HMMA.16816.F32 R112, R80.reuse, R34, R112 ;  /* 0x000000225070723c */ /* 0x040ff00000001870 */
[----:B------:R-:W-:Y:S01]  /*a110*/  HMMA.16816.F32 R108, R80, R30, R108 ;  /* 0x0000001e506c723c */ /* 0x000fe2000000186c */
[----:B---3--:R-:W-:-:S02]  /*a120*/  IMAD.MOV.U32 R24, RZ, RZ, R204 ;  /* 0x000000ffff187224 */ /* 0x008fc400078e00cc */
[----:B----4-:R-:W-:Y:S02]  /*a130*/  IMAD.MOV.U32 R27, RZ, RZ, R196 ;  /* 0x000000ffff1b7224 */ /* 0x010fe400078e00c4 */
[----:B------:R-:W3:Y:S04]  /*a140*/  LDL.LU R196, [R1+0x70] ;  /* 0x0000700001c47983 */ /* 0x000ee80000300800 */
[----:B------:R-:W4:Y:S04]  /*a150*/  LDL.LU R198, [R1+0x114] ;  /* 0x0001140001c67983 */ /* 0x000f280000300800 */
[----:B------:R-:W3:Y:S01]  /*a160*/  LDL.LU R204, [R1+0x74] ;  /* 0x0000740001cc7983 */ /* 0x000ee20000300800 */
[----:B--2---:R-:W-:-:S03]  /*a170*/  IMAD.MOV.U32 R80, RZ, RZ, R246 ;  /* 0x000000ffff507224 */ /* 0x004fc600078e00f6 */
[----:B------:R-:W2:Y:S01]  /*a180*/  LDL.LU R246, [R1+0x420] ;  /* 0x0004200001f67983 */ /* 0x000ea20000300800 */
[----:B------:R-:W-:Y:S01]  /*a190*/  IMAD.MOV.U32 R183, RZ, RZ, R186 ;  /* 0x000000ffffb77224 */ /* 0x000fe200078e00ba */
[----:B------:R-:W-:Y:S01]  /*a1a0*/  HMMA.16816.F32 R144, R168, R34, R144 ;  /* 0x00000022a890723c */ /* 0x000fe20000001890 */
[----:B------:R-:W-:-:S07]  /*a1b0*/  IMAD.MOV.U32 R173, RZ, RZ, R77 ;  /* 0x000000ffffad7224 */ /* 0x000fce00078e004d */
[----:B------:R-:W-:Y:S01]  /*a1c0*/  HMMA.16816.F32 R140, R168, R30, R140 ;  /* 0x0000001ea88c723c */ /* 0x000fe2000000188c */
[----:B------:R-:W-:Y:S02]  /*a1d0*/  IMAD.MOV.U32 R168, RZ, RZ, R78 ;  /* 0x000000ffffa87224 */ /* 0x000fe400078e004e */
[----:B------:R-:W-:Y:S02]  /*a1e0*/  IMAD.MOV.U32 R171, RZ, RZ, R79 ;  /* 0x000000ffffab7224 */ /* 0x000fe400078e004f */
[----:B------:R-:W-:-:S03]  /*a1f0*/  IMAD.MOV.U32 R170, RZ, RZ, R76 ;  /* 0x000000ffffaa7224 */ /* 0x000fc600078e004c */
[----:B------:R-:W-:Y:S01]  /*a200*/  HMMA.16816.F32 R40, R176, R30, R40 ;  /* 0x0000001eb028723c */ /* 0x000fe20000001828 */
[----:B------:R-:W-:Y:S02]  /*a210*/  IMAD.MOV.U32 R30, RZ, RZ, R175 ;  /* 0x000000ffff1e7224 */ /* 0x000fe400078e00af */
[----:B------:R-:W-:Y:S02]  /*a220*/  IMAD.MOV.U32 R175, RZ, RZ, R185 ;  /* 0x000000ffffaf7224 */ /* 0x000fe400078e00b9 */
[----:B------:R-:W-:Y:S02]  /*a230*/  IMAD.MOV.U32 R185, RZ, RZ, R184 ;  /* 0x000000ffffb97224 */ /* 0x000fe400078e00b8 */
[----:B------:R-:W-:Y:S02]  /*a240*/  IMAD.MOV.U32 R182, RZ, RZ, R187 ;  /* 0x000000ffffb67224 */ /* 0x000fe400078e00bb */
[----:B------:R-:W-:Y:S02]  /*a250*/  IMAD.MOV.U32 R184, RZ, RZ, R2 ;  /* 0x000000ffffb87224 */ /* 0x000fe400078e0002 */
[----:B------:R-:W-:-:S02]  /*a260*/  IMAD.MOV.U32 R187, RZ, RZ, R3 ;  /* 0x000000ffffbb7224 */ /* 0x000fc400078e0003 */
[----:B------:R-:W-:Y:S01]  /*a270*/  IMAD.MOV.U32 R181, RZ, RZ, R188 ;  /* 0x000000ffffb57224 */ /* 0x000fe200078e00bc */
[----:B------:R-:W-:Y:S01]  /*a280*/  HMMA.16816.F32 R44, R176, R34, R44 ;  /* 0x00000022b02c723c */ /* 0x000fe2000000182c */
[----:B------:R-:W-:Y:S02]  /*a290*/  IMAD.MOV.U32 R188, RZ, RZ, R190 ;  /* 0x000000ffffbc7224 */ /* 0x000fe400078e00be */
[----:B------:R-:W-:Y:S02]  /*a2a0*/  IMAD.MOV.U32 R82, RZ, RZ, R72 ;  /* 0x000000ffff527224 */ /* 0x000fe400078e0048 */
[----:B------:R-:W-:Y:S02]  /*a2b0*/  IMAD.MOV.U32 R190, RZ, RZ, R191 ;  /* 0x000000ffffbe7224 */ /* 0x000fe400078e00bf */
[----:B------:R-:W-:Y:S02]  /*a2c0*/  IMAD.MOV.U32 R169, RZ, RZ, R73 ;  /* 0x000000ffffa97224 */ /* 0x000fe400078e0049 */
[----:B------:R-:W-:-:S02]  /*a2d0*/  IMAD.MOV.U32 R179, RZ, RZ, R195 ;  /* 0x000000ffffb37224 */ /* 0x000fc400078e00c3 */
[----:B------:R-:W-:Y:S02]  /*a2e0*/  IMAD.MOV.U32 R191, RZ, RZ, R201 ;  /* 0x000000ffffbf7224 */ /* 0x000fe400078e00c9 */
        /* <DEDUP_REMOVED lines=15> */
[----:B----4-:R-:W-:Y:S02]  /*a3e0*/  IMAD.MOV.U32 R199, RZ, RZ, R198 ;  /* 0x000000ffffc77224 */ /* 0x010fe400078e00c6 */
[----:B---3--:R-:W-:-:S02]  /*a3f0*/  IMAD.MOV.U32 R198, RZ, RZ, R204 ;  /* 0x000000ffffc67224 */ /* 0x008fc400078e00cc */
[----:B------:R-:W-:Y:S02]  /*a400*/  IMAD.MOV.U32 R204, RZ, RZ, R247 ;  /* 0x000000ffffcc7224 */ /* 0x000fe400078e00f7 */
[----:B--2---:R-:W-:Y:S02]  /*a410*/  IMAD.MOV.U32 R186, RZ, RZ, R246 ;  /* 0x000000ffffba7224 */ /* 0x004fe400078e00f6 */
[----:B------:R-:W2:Y:S04]  /*a420*/  LDL.LU R246, [R1+0x41c] ;  /* 0x00041c0001f67983 */ /* 0x000ea80000300800 */
[----:B------:R-:W3:Y:S04]  /*a430*/  LDL.LU R78, [R1+0x138] ;  /* 0x00013800014e7983 */ /* 0x000ee80000300800 */
[----:B------:R-:W3:Y:S04]  /*a440*/  LDL.LU R79, [R1+0x1cc] ;  /* 0x0001cc00014f7983 */ /* 0x000ee80000300800 */
        /* <DEDUP_REMOVED lines=13> */
[----:B------:R-:W-:-:S02]  /*a520*/  IMAD.MOV.U32 R177, RZ, RZ, R193 ;  /* 0x000000ffffb17224 */ /* 0x000fc400078e00c1 */
[----:B------:R-:W-:Y:S02]  /*a530*/  IMAD.MOV.U32 R193, RZ, RZ, R192 ;  /* 0x000000ffffc17224 */ /* 0x000fe400078e00c0 */
[----:B------:R-:W-:Y:S02]  /*a540*/  IMAD.MOV.U32 R81, RZ, RZ, R74 ;  /* 0x000000ffff517224 */ /* 0x000fe400078e004a */
[----:B------:R-:W-:Y:S01]  /*a550*/  IMAD.MOV.U32 R83, RZ, RZ, R75 ;  /* 0x000000ffff537224 */ /* 0x000fe200078e004b */
[----:B------:R-:W-:Y:S02]  /*a560*/  LOP3.LUT R251, R251, R250, RZ, 0x3c, !PT ;  /* 0x000000fafbfb7212 */ /* 0x000fe400078e3cff */
[----:B------:R-:W-:Y:S02]  /*a570*/  LOP3.LUT R249, R249, R248, RZ, 0x3c, !PT ;  /* 0x000000f8f9f97212 */ /* 0x000fe400078e3cff */
[----:B------:R-:W-:Y:S02]  /*a580*/  LOP3.LUT R29, R29, R28, RZ, 0x3c, !PT ;  /* 0x0000001c1d1d7212 */ /* 0x000fe400078e3cff */
[----:B------:R-:W-:-:S02]  /*a590*/  LOP3.LUT R33, R33, R32, RZ, 0x3c, !PT ;  /* 0x0000002021217212 */ /* 0x000fc400078e3cff */
[----:B------:R-:W-:Y:S02]  /*a5a0*/  LOP3.LUT R209, R209, R208, RZ, 0x3c, !PT ;  /* 0x000000d0d1d17212 */ /* 0x000fe400078e3cff */
[----:B------:R-:W-:Y:S02]  /*a5b0*/  LOP3.LUT R211, R211, R210, RZ, 0x3c, !PT ;  /* 0x000000d2d3d37212 */ /* 0x000fe400078e3cff */
[----:B------:R-:W-:Y:S02]  /*a5c0*/  LOP3.LUT R213, R213, R212, RZ, 0x3c, !PT ;  /* 0x000000d4d5d57212 */ /* 0x000fe400078e3cff */
[----:B------:R-:W-:Y:S02]  /*a5d0*/  LOP3.LUT R217, R217, R216, RZ, 0x3c, !PT ;  /* 0x000000d8d9d97212 */ /* 0x000fe400078e3cff */
[----:B------:R-:W-:Y:S02]  /*a5e0*/  LOP3.LUT R219, R219, R218, RZ, 0x3c, !PT ;  /* 0x000000dadbdb7212 */ /* 0x000fe400078e3cff */
[----:B------:R-:W-:-:S02]  /*a5f0*/  LOP3.LUT R221, R221, R220, RZ, 0x3c, !PT ;  /* 0x000000dcdddd7212 */ /* 0x000fc400078e3cff */
[----:B------:R-:W-:Y:S02]  /*a600*/  LOP3.LUT R223, R223, R222, RZ, 0x3c, !PT ;  /* 0x000000dedfdf7212 */ /* 0x000fe400078e3cff */
[----:B------:R-:W-:Y:S02]  /*a610*/  LOP3.LUT R225, R225, R224, RZ, 0x3c, !PT ;  /* 0x000000e0e1e17212 */ /* 0x000fe400078e3cff */
[----:B------:R-:W-:Y:S01]  /*a620*/  LOP3.LUT R227, R227, R226, RZ, 0x3c, !PT ;  /* 0x000000e2e3e37212 */ /* 0x000fe200078e3cff */
[----:B------:R-:W-:Y:S01]  /*a630*/  IMAD.MOV.U32 R34, RZ, RZ, R71 ;  /* 0x000000ffff227224 */ /* 0x000fe200078e0047 */
[----:B------:R-:W-:Y:S01]  /*a640*/  LOP3.LUT R250, R251, R250, RZ, 0x3c, !PT ;  /* 0x000000fafbfa7212 */ /* 0x000fe200078e3cff */
[----:B------:R-:W-:Y:S01]  /*a650*/  IMAD.MOV.U32 R35, RZ, RZ, R70 ;  /* 0x000000ffff237224 */ /* 0x000fe200078e0046 */
        /* <DEDUP_REMOVED lines=24> */
[----:B------:R-:W-:Y:S01]  /*a7e0*/  LOP3.LUT R227, R227, R226, RZ, 0x3c, !PT ;  /* 0x000000e2e3e37212 */ /* 0x000fe200078e3cff */
[----:B--2---:R-:W-:Y:S02]  /*a7f0*/  IMAD.MOV.U32 R192, RZ, RZ, R246 ;  /* 0x000000ffffc07224 */ /* 0x004fe400078e00f6 */
[----:B------:R-:W0:Y:S01]  /*a800*/  LDC R246, c[0x0][0x3ac] ;  /* 0x0000eb00fff67b82 */ /* 0x000e220000000800 */
[----:B---3--:R-:W-:-:S02]  /*a810*/  LOP3.LUT R79, R79, R78, RZ, 0x3c, !PT ;  /* 0x0000004e4f4f7212 */ /* 0x008fc400078e3cff */
[----:B----4-:R-:W-:Y:S02]  /*a820*/  LOP3.LUT R77, R77, R76, RZ, 0x3c, !PT ;  /* 0x0000004c4d4d7212 */ /* 0x010fe400078e3cff */
[----:B------:R-:W-:Y:S02]  /*a830*/  LOP3.LUT R78, R79, R78, RZ, 0x3c, !PT ;  /* 0x0000004e4f4e7212 */ /* 0x000fe400078e3cff */
[----:B------:R-:W-:Y:S02]  /*a840*/  LOP3.LUT R76, R77, R76, RZ, 0x3c, !PT ;  /* 0x0000004c4d4c7212 */ /* 0x000fe400078e3cff */
[----:B------:R-:W-:Y:S01]  /*a850*/  LOP3.LUT R3, R3, R2, RZ, 0x3c, !PT ;  /* 0x0000000203037212 */ /* 0x000fe200078e3cff */
[----:B0-----:R-:W-:Y:S01]  /*a860*/  IMAD.SHL.U32 R246, R246, 0x20, RZ ;  /* 0x00000020f6f67824 */ /* 0x001fe200078e00ff */
[----:B------:R-:W-:Y:S02]  /*a870*/  LOP3.LUT R77, R77, R76, RZ, 0x3c, !PT ;  /* 0x0000004c4d4d7212 */ /* 0x000fe400078e3cff */
[----:B------:R-:W-:-:S02]  /*a880*/  LOP3.LUT R2, R3, R2, RZ, 0x3c, !PT ;  /* 0x0000000203027212 */ /* 0x000fc400078e3cff */
[----:B------:R-:W-:Y:S01]  /*a890*/  LOP3.LUT R79, R79, R78, RZ, 0x3c, !PT ;  /* 0x0000004e4f4f7212 */ /* 0x000fe200078e3cff */
[----:B------:R-:W-:Y:S01]  /*a8a0*/  IMAD.WIDE R74, R246, 0x2, R234 ;  /* 0x00000002f64a7825 */ /* 0x000fe200078e02ea */
[----:B------:R-:W-:-:S03]  /*a8b0*/  LOP3.LUT R3, R3, R2, RZ, 0x3c, !PT ;  /* 0x0000000203037212 */ /* 0x000fc600078e3cff */
[----:B------:R-:W-:Y:S02]  /*a8c0*/  IMAD.MOV.U32 R234, RZ, RZ, R76 ;  /* 0x000000ffffea7224 */ /* 0x000fe400078e004c */
[----:B------:R-:W-:Y:S02]  /*a8d0*/  IMAD.MOV.U32 R235, RZ, RZ, R77 ;  /* 0x000000ffffeb7224 */ /* 0x000fe400078e004d */
[----:B------:R-:W-:-:S04]  /*a8e0*/  IMAD.WIDE R76, R246, 0x2, R232 ;  /* 0x00000002f64c7825 */ /* 0x000fc800078e02e8 */
[----:B------:R-:W-:Y:S02]  /*a8f0*/  IMAD.MOV.U32 R232, RZ, RZ, R78 ;  /* 0x000000ffffe87224 */ /* 0x000fe400078e004e */
[----:B------:R-:W-:Y:S02]  /*a900*/  IMAD.MOV.U32 R233, RZ, RZ, R79 ;  /* 0x000000ffffe97224 */ /* 0x000fe400078e004f */
[----:B------:R-:W-:Y:S01]  /*a910*/  IMAD.WIDE R78, R246, 0x2, R230 ;  /* 0x00000002f64e7825 */ /* 0x000fe200078e02e6 */
[----:B------:R-:W-:-:S03]  /*a920*/  LOP3.LUT R215, R215, R214, RZ, 0x3c, !PT ;  /* 0x000000d6d7d77212 */ /* 0x000fc600078e3cff */
[----:B------:R-:W-:Y:S02]  /*a930*/  IMAD.MOV.U32 R230, RZ, RZ, R2 ;  /* 0x000000ffffe67224 */ /* 0x000fe400078e0002 */
[----:B------:R-:W-:Y:S02]  /*a940*/  IMAD.MOV.U32 R231, RZ, RZ, R3 ;  /* 0x000000ffffe77224 */ /* 0x000fe400078e0003 */
[----:B------:R-:W-:-:S04]  /*a950*/  IMAD.WIDE R2, R246, 0x2, R228 ;  /* 0x00000002f6027825 */ /* 0x000fc800078e02e4 */
        /* <DEDUP_REMOVED lines=11> */
[----:B------:R-:W-:Y:S02]  /*aa10*/  IMAD.MOV.U32 R240, RZ, RZ, R234 ;  /* 0x000000fffff07224 */ /* 0x000fe400078e00ea */
[----:B------:R-:W-:Y:S02]  /*aa20*/  IMAD.MOV.U32 R241, RZ, RZ, R235 ;  /* 0x000000fffff17224 */ /* 0x000fe400078e00eb */
[----:B------:R-:W-:-:S04]  /*aa30*/  IMAD.WIDE R234, R246, 0x2, R242 ;  /* 0x00000002f6ea7825 */ /* 0x000fc800078e02f2 */
[----:B------:R-:W-:Y:S02]  /*aa40*/  IMAD.MOV.U32 R242, RZ, RZ, R236 ;  /* 0x000000fffff27224 */ /* 0x000fe400078e00ec */
[----:B------:R-:W-:Y:S02]  /*aa50*/  IMAD.MOV.U32 R243, RZ, RZ, R237 ;  /* 0x000000fffff37224 */ /* 0x000fe400078e00ed */
[----:B------:R-:W-:-:S04]  /*aa60*/  IMAD.WIDE R236, R246, 0x2, R244 ;  /* 0x00000002f6ec7825 */ /* 0x000fc800078e02f4 */
[----:B------:R-:W-:Y:S02]  /*aa70*/  IMAD.MOV.U32 R72, RZ, RZ, R252 ;  /* 0x000000ffff487224 */ /* 0x000fe400078e00fc */
[----:B------:R-:W-:Y:S02]  /*aa80*/  IMAD.MOV.U32 R73, RZ, RZ, R247 ;  /* 0x000000ffff497224 */ /* 0x000fe400078e00f7 */
[----:B------:R-:W-:Y:S02]  /*aa90*/  IMAD.MOV.U32 R244, RZ, RZ, R70 ;  /* 0x000000fffff47224 */ /* 0x000fe400078e0046 */
[----:B------:R-:W-:Y:S02]  /*aaa0*/  IMAD.MOV.U32 R245, RZ, RZ, R71 ;  /* 0x000000fffff57224 */ /* 0x000fe400078e0047 */
[C---:B------:R-:W-:Y:S01]  /*aab0*/  IMAD.WIDE R250, R246.reuse, 0x2, R250 ;  /* 0x00000002f6fa7825 */ /* 0x040fe200078e02fa */
[----:B------:R0:W5:Y:S03]  /*aac0*/  LDL.LU.64 R70, [R1+0x3f8] ;  /* 0x0003f80001467983 */ /* 0x0001660000300a00 */
[----:B------:R-:W-:-:S04]  /*aad0*/  IMAD.WIDE R248, R246, 0x2, R248 ;  /* 0x00000002f6f87825 */ /* 0x000fc800078e02f8 */
        /* <DEDUP_REMOVED lines=52> */
[----:B------:R-:W-:Y:S02]  /*ae20*/  IMAD.WIDE R246, R246, 0x2, R72 ;  /* 0x00000002f6f67825 */ /* 0x000fe400078e0248 */
[----:B------:R0:W5:Y:S02]  /*ae30*/  LDL.LU.64 R72, [R1+0x3f0] ;  /* 0x0003f00001487983 */ /* 0x0001640000300a00 */
[----:B------:R-:W-:Y:S02]  /*ae40*/  IMAD.MOV.U32 R252, RZ, RZ, R75 ;  /* 0x000000fffffc7224 */ /* 0x000fe400078e004b */
[----:B------:R1:W-:Y:S04]  /*ae50*/  STL [R1+0x148], R74 ;  /* 0x0001484a01007387 */ /* 0x0003e80000100800 */
[----:B-1----:R0:W5:Y:S04]  /*ae60*/  LDL.LU.64 R74, [R1+0x3e8] ;  /* 0x0003e800014a7983 */ /* 0x0021680000300a00 */
[----:B------:R-:W-:Y:S04]  /*ae70*/  STL [R1+0x14c], R76 ;  /* 0x00014c4c01007387 */ /* 0x000fe80000100800 */
[----:B------:R1:W-:Y:S02]  /*ae80*/  STL [R1+0x80], R252 ;  /* 0x000080fc01007387 */ /* 0x0003e40000100800 */
[----:B-1----:R-:W-:-:S02]  /*ae90*/  IMAD.MOV.U32 R252, RZ, RZ, R77 ;  /* 0x000000fffffc7224 */ /* 0x002fc400078e004d */
[----:B------:R0:W5:Y:S04]  /*aea0*/  LDL.LU.64 R76, [R1+0x3e0] ;  /* 0x0003e000014c7983 */ /* 0x0001680000300a00 */
[----:B------:R-:W-:Y:S04]  /*aeb0*/  STL [R1+0x150], R78 ;  /* 0x0001504e01007387 */ /* 0x000fe80000100800 */
[----:B------:R1:W-:Y:S02]  /*aec0*/  STL [R1+0x84], R252 ;  /* 0x000084fc01007387 */ /* 0x0003e40000100800 */
[----:B-1----:R-:W-:-:S02]  /*aed0*/  IMAD.MOV.U32 R252, RZ, RZ, R79 ;  /* 0x000000fffffc7224 */ /* 0x002fc400078e004f */
[----:B------:R0:W5:Y:S04]  /*aee0*/  LDL.LU.64 R78, [R1+0x3d8] ;  /* 0x0003d800014e7983 */ /* 0x0001680000300a00 */
[----:B------:R-:W-:Y:S04]  /*aef0*/  STL [R1+0x154], R2 ;  /* 0x0001540201007387 */ /* 0x000fe80000100800 */
[----:B------:R1:W-:Y:S02]  /*af00*/  STL [R1+0x88], R252 ;  /* 0x000088fc01007387 */ /* 0x0003e40000100800 */
[----:B-1----:R-:W-:-:S02]  /*af10*/  IMAD.MOV.U32 R252, RZ, RZ, R3 ;  /* 0x000000fffffc7224 */ /* 0x002fc400078e0003 */
[----:B------:R-:W2:Y:S04]  /*af20*/  LDL.LU.64 R2, [R1+0x3d0] ;  /* 0x0003d00001027983 */ /* 0x000ea80000300a00 */
[----:B------:R1:W-:Y:S04]  /*af30*/  STL [R1+0x8c], R252 ;  /* 0x00008cfc01007387 */ /* 0x0003e80000100800 */
[----:B-1----:R0:W5:Y:S04]  /*af40*/  LDL.LU R252, [R1+0x3c8] ;  /* 0x0003c80001fc7983 */ /* 0x0021680000300800 */
[----:B------:R1:W-:Y:S04]  /*af50*/  STL [R1+0x158], R250 ;  /* 0x000158fa01007387 */ /* 0x0003e80000100800 */
[----:B------:R3:W-:Y:S04]  /*af60*/  STL [R1+0x15c], R248 ;  /* 0x00015cf801007387 */ /* 0x0007e80000100800 */
[----:B------:R-:W-:Y:S04]  /*af70*/  STL [R1+0x160], R4 ;  /* 0x0001600401007387 */ /* 0x000fe80000100800 */
        /* <DEDUP_REMOVED lines=15> */
[----:B------:R-:W-:Y:S04]  /*b070*/  STL [R1], R20 ;  /* 0x0000001401007387 */ /* 0x000fe80000100800 */
        /* <DEDUP_REMOVED lines=58> */
[----:B------:R4:W-:Y:S04]  /*b420*/  STL [R1+0x190], R208 ;  /* 0x000190d001007387 */ /* 0x0009e80000100800 */
        /* <DEDUP_REMOVED lines=27> */
[----:B------:R0:W-:Y:S01]  /*b5e0*/  STL [R1+0x1d0], R246 ;  /* 0x0001d0f601007387 */ /* 0x0001e20000100800 */
[----:B------:R-:W-:-:S04]  /*b5f0*/  UIADD3 UR7, UPT, UPT, UR7, -0x1, URZ ;  /* 0xffffffff07077890 */ /* 0x000fc8000fffe0ff */
[----:B------:R-:W-:Y:S01]  /*b600*/  UISETP.NE.U32.AND UP0, UPT, UR7, URZ, UPT ;  /* 0x000000ff0700728c */ /* 0x000fe2000bf05070 */
[----:B-1----:R-:W-:Y:S01]  /*b610*/  IMAD.MOV.U32 R250, RZ, RZ, R251 ;  /* 0x000000fffffa7224 */ /* 0x002fe200078e00fb */
[----:B------:R-:W-:Y:S01]  /*b620*/  USHF.L.U32 UR6, UR14, 0x5, URZ ;  /* 0x000000050e067899 */ /* 0x000fe200080006ff */
[----:B---3--:R-:W-:Y:S02]  /*b630*/  IMAD.MOV.U32 R248, RZ, RZ, R249 ;  /* 0x000000fffff87224 */ /* 0x008fe400078e00f9 */
[----:B----4-:R-:W-:Y:S02]  /*b640*/  IMAD.MOV.U32 R208, RZ, RZ, R209 ;  /* 0x000000ffffd07224 */ /* 0x010fe400078e00d1 */
[----:B0-----:R-:W-:Y:S02]  /*b650*/  IMAD.MOV.U32 R210, RZ, RZ, R211 ;  /* 0x000000ffffd27224 */ /* 0x001fe400078e00d3 */
        /* <DEDUP_REMOVED lines=8> */
[----:B--2---:R-:W-:Y:S01]  /*b6e0*/  VIADD R3, R3, 0xffffffe0 ;  /* 0xffffffe003037836 */ /* 0x004fe20000000000 */
[----:B------:R-:W-:Y:S01]  /*b6f0*/  UIMAD.WIDE UR4, UR6, 0x2, UR4 ;  /* 0x00000002060478a5 */ /* 0x000fe2000f8e0204 */
[----:B------:R-:W-:Y:S11]  /*b700*/  BRA.U UP0, `(.L_x_1) ;  /* 0xffffffa500507547 */ /* 0x000ff6000b83ffff */
[----:B------:R-:W-:Y:S02]  /*b710*/  F2FP.F16.F32.PACK_AB R4, R117, R49 ;  /* 0x000000317504723e */ /* 0x000fe400000000ff */
[----:B------:R-:W-:Y:S02]  /*b720*/  F2FP.F16.F32.PACK_AB R82, R88, R152 ;  /* 0x000000985852723e */ /* 0x000fe400000000ff */
[----:B------:R-:W-:Y:S02]  /*b730*/  F2FP.F16.F32.PACK_AB R80, R120, R52 ;  /* 0x000000347850723e */ /* 0x000fe400000000ff */
[----:B------:R-:W-:Y:S02]  /*b740*/  F2FP.F16.F32.PACK_AB R49, R135, R67 ;  /* 0x000000438731723e */ /* 0x000fe400000000ff */
[----:B------:R-:W-:Y:S02]  /*b750*/  F2FP.F16.F32.PACK_AB R10, R84, R148 ;  /* 0x00000094540a723e */ /* 0x000fe400000000ff */
[----:B------:R-:W-:-:S02]  /*b760*/  F2FP.F16.F32.PACK_AB R88, R124, R56 ;  /* 0x000000387c58723e */ /* 0x000fc400000000ff */
        /* <DEDUP_REMOVED lines=38> */
[----:B-----5:R-:W-:Y:S02]  /*b9d0*/  F2FP.F16.F32.PACK_AB R65, R139, R71 ;  /* 0x000000478b41723e */ /* 0x020fe400000000ff */
        /* <DEDUP_REMOVED lines=18> */
[----:B------:R-:W-:-:S07]  /*bb00*/  F2FP.F16.F32.PACK_AB R20, R144, R76 ;  /* 0x0000004c9014723e */ /* 0x000fce00000000ff */
.L_x_0:
[----:B------:R-:W2:Y:S01]  /*bb10*/  LDL.LU R78, [R1+0x78] ;  /* 0x00007800014e7983 */ /* 0x000ea20000300800 */
[----:B------:R-:W0:Y:S01]  /*bb20*/  S2UR UR5, SR_CgaCtaId ;  /* 0x00000000000579c3 */ /* 0x000e220000008800 */
[----:B------:R-:W1:Y:S01]  /*bb30*/  LDCU.128 UR12, c[0x0][0x390] ;  /* 0x00007200ff0c77ac */ /* 0x000e620008000c00 */
[C---:B------:R-:W-:Y:S01]  /*bb40*/  VIADD R0, R252.reuse, 0x3f ;  /* 0x0000003ffc007836 */ /* 0x040fe20000000000 */
[----:B------:R-:W3:Y:S01]  /*bb50*/  LDL.LU R77, [R1+0x7c] ;  /* 0x00007c00014d7983 */ /* 0x000ee20000300800 */
[C---:B------:R-:W-:Y:S01]  /*bb60*/  VIADD R16, R252.reuse, 0x3 ;  /* 0x00000003fc107836 */ /* 0x040fe20000000000 */
[----:B------:R-:W-:Y:S01]  /*bb70*/  UMOV UR4, 0x400 ;  /* 0x0000040000047882 */ /* 0x000fe20000000000 */
[C---:B------:R-:W-:Y:S01]  /*bb80*/  VIADD R3, R252.reuse, 0x1 ;  /* 0x00000001fc037836 */ /* 0x040fe20000000000 */
[----:B------:R-:W4:Y:S01]  /*bb90*/  S2R R17, SR_TID.X ;  /* 0x0000000000117919 */ /* 0x000f220000002100 */
[----:B------:R-:W2:Y:S01]  /*bba0*/  LDC R76, c[0x0][0x3b4] ;  /* 0x0000ed00ff4c7b82 */ /* 0x000ea20000000800 */
[----:B------:R-:W-:Y:S01]  /*bbb0*/  VIADD R2, R252, 0x2 ;  /* 0x00000002fc027836 */ /* 0x000fe20000000000 */
[----:B------:R-:W5:Y:S01]  /*bbc0*/  LDCU UR6, c[0x0][0x398] ;  /* 0x00007300ff0677ac */ /* 0x000f620008000800 */
[----:B------:R-:W2:Y:S01]  /*bbd0*/  LDCU UR7, c[0x0][0x398] ;  /* 0x00007300ff0777ac */ /* 0x000ea20008000800 */
[----:B------:R-:W2:Y:S01]  /*bbe0*/  LDCU UR8, c[0x0][0x398] ;  /* 0x00007300ff0877ac */ /* 0x000ea20008000800 */
[----:B-1----:R-:W-:Y:S01]  /*bbf0*/  ISETP.GE.AND P3, PT, R0, UR15, PT ;  /* 0x0000000f00007c0c */ /* 0x002fe2000bf66270 */
[----:B------:R-:W1:Y:S01]  /*bc00*/  LDCU UR9, c[0x0][0x398] ;  /* 0x00007300ff0977ac */ /* 0x000e620008000800 */
[----:B0-----:R-:W-:Y:S01]  /*bc10*/  ULEA UR4, UR5, UR4, 0x18 ;  /* 0x0000000405047291 */ /* 0x001fe2000f8ec0ff */
[----:B------:R-:W0:Y:S01]  /*bc20*/  LDCU UR16, c[0x0][0x398] ;  /* 0x00007300ff1077ac */ /* 0x000e220008000800 */
[----:B------:R-:W0:Y:S01]  /*bc30*/  LDCU UR17, c[0x0][0x398] ;  /* 0x00007300ff1177ac */ /* 0x000e220008000800 */
[----:B----4-:R-:W-:Y:S01]  /*bc40*/  LOP3.LUT R17, R17, 0x1f, RZ, 0xc0, !PT ;  /* 0x0000001f11117812 */ /* 0x010fe200078ec0ff */
[----:B------:R-:W4:Y:S03]  /*bc50*/  LDCU UR5, c[0x0][0x398] ;  /* 0x00007300ff0577ac */ /* 0x000f260008000800 */
[----:B------:R-:W-:Y:S01]  /*bc60*/  LEA R0, R17, UR4, 0x4 ;  /* 0x0000000411007c11 */ /* 0x000fe2000f8e20ff */
[----:B------:R-:W-:Y:S01]  /*bc70*/  BAR.SYNC.DEFER_BLOCKING 0x0 ;  /* 0x0000000000007b1d */ /* 0x000fe20000010000 */
[----:B------:R-:W-:-:S02]  /*bc80*/  ISETP.GE.AND P6, PT, R16, UR15, PT ;  /* 0x0000000f10007c0c */ /* 0x000fc4000bfc6270 */
[----:B------:R-:W-:-:S03]  /*bc90*/  ISETP.GE.AND P1, PT, R3, UR15, PT ;  /* 0x0000000f03007c0c */ /* 0x000fc6000bf26270 */
[----:B------:R-:W0:Y:S01]  /*bca0*/  LDCU UR4, c[0x0][0x3b8] ;  /* 0x00007700ff0477ac */ /* 0x000e220008000800 */
[----:B------:R-:W-:Y:S01]  /*bcb0*/  STSM.16.M88.4 [R0], R20 ;  /* 0x0000001400007844 */ /* 0x000fe20000000200 */
[----:B------:R-:W-:-:S03]  /*bcc0*/  NOP ;  /* 0x0000000000007918 */ /* 0x000fc60000000000 */
[----:B------:R-:W0:Y:S01]  /*bcd0*/  LDS.128 R72, [R0] ;  /* 0x0000000000487984 */ /* 0x000e220000000c00 */
[----:B------:R-:W-:-:S03]  /*bce0*/  NOP ;  /* 0x0000000000007918 */ /* 0x000fc60000000000 */
        /* <DEDUP_REMOVED lines=42> */
[----:B------:R-:W1:Y:S01]  /*bf90*/  LDS.128 R52, [R0] ;  /* 0x0000000000347984 */ /* 0x000e620000000c00 */
[----:B------:R-:W-:Y:S01]  /*bfa0*/  NOP ;  /* 0x0000000000007918 */ /* 0x000fe20000000000 */
[----:B------:R-:W-:Y:S02]  /*bfb0*/  ISETP.GE.AND P4, PT, R2, UR15, PT ;  /* 0x0000000f02007c0c */ /* 0x000fe4000bf86270 */
[----:B------:R-:W-:Y:S01]  /*bfc0*/  STSM.16.M88.4 [R0], R80 ;  /* 0x0000005000007844 */ /* 0x000fe20000000200 */
[----:B------:R-:W-:-:S03]  /*bfd0*/  NOP ;  /* 0x0000000000007918 */ /* 0x000fc60000000000 */
[----:B------:R-:W1:Y:S01]  /*bfe0*/  LDS.128 R56, [R0] ;  /* 0x0000000000387984 */ /* 0x000e620000000c00 */
[----:B------:R-:W-:-:S03]  /*bff0*/  NOP ;  /* 0x0000000000007918 */ /* 0x000fc60000000000 */
[----:B------:R-:W-:Y:S01]  /*c000*/  STSM.16.M88.4 [R0], R12 ;  /* 0x0000000c00007844 */ /* 0x000fe20000000200 */
[----:B------:R-:W-:-:S03]  /*c010*/  NOP ;  /* 0x0000000000007918 */ /* 0x000fc60000000000 */
[----:B------:R-:W1:Y:S01]  /*c020*/  LDS.128 R60, [R0] ;  /* 0x00000000003c7984 */ /* 0x000e620000000c00 */
[----:B------:R-:W-:-:S03]  /*c030*/  NOP ;  /* 0x0000000000007918 */ /* 0x000fc60000000000 */
[----:B------:R0:W-:Y:S01]  /*c040*/  STSM.16.M88.4 [R0], R8 ;  /* 0x0000000800007844 */ /* 0x0001e20000000200 */
[----:B------:R-:W-:-:S03]  /*c050*/  NOP ;  /* 0x0000000000007918 */ /* 0x000fc60000000000 */
[----:B------:R-:W1:Y:S01]  /*c060*/  LDS.128 R64, [R0] ;  /* 0x0000000000407984 */ /* 0x000e620000000c00 */
[----:B------:R-:W-:Y:S01]  /*c070*/  NOP ;  /* 0x0000000000007918 */ /* 0x000fe20000000000 */
[----:B0-----:R-:W-:Y:S02]  /*c080*/  IMAD R9, R252, UR4, RZ ;  /* 0x00000004fc097c24 */ /* 0x001fe4000f8e02ff */
[----:B--2---:R-:W-:-:S04]  /*c090*/  IMAD R3, R78, R76, RZ ;  /* 0x0000004c4e037224 */ /* 0x004fc800078e02ff */
[----:B------:R-:W-:Y:S01]  /*c0a0*/  IMAD R76, R76, 0x20, R3 ;  /* 0x000000204c4c7824 */ /* 0x000fe200078e0203 */
[C---:B------:R-:W-:Y:S02]  /*c0b0*/  LEA R2, P2, R3.reuse, UR12, 0x1 ;  /* 0x0000000c03027c11 */ /* 0x040fe4000f8408ff */
[----:B------:R-:W-:Y:S02]  /*c0c0*/  ISETP.GE.AND P0, PT, R78, UR14, PT ;  /* 0x0000000e4e007c0c */ /* 0x000fe4000bf06270 */
[----:B------:R-:W-:Y:S01]  /*c0d0*/  LEA R12, P5, R76, UR12, 0x1 ;  /* 0x0000000c4c0c7c11 */ /* 0x000fe2000f8a08ff */
[----:B------:R0:W-:Y:S01]  /*c0e0*/  STSM.16.M88.4 [R0], R4 ;  /* 0x0000000400007844 */ /* 0x0001e20000000200 */
[----:B------:R-:W-:Y:S01]  /*c0f0*/  LEA.HI.X.SX32 R3, R3, UR13, 0x1, P2 ;  /* 0x0000000d03037c11 */ /* 0x000fe200090f0eff */
[----:B------:R-:W-:Y:S01]  /*c100*/  VIADD R11, R9, UR4 ;  /* 0x00000004090b7c36 */ /* 0x000fe20008000000 */
[C---:B------:R-:W-:Y:S01]  /*c110*/  ISETP.GE.AND P2, PT, R252.reuse, UR15, PT ;  /* 0x0000000ffc007c0c */ /* 0x040fe2000bf46270 */
[C---:B------:R-:W-:Y:S01]  /*c120*/  VIADD R10, R252.reuse, 0x4 ;  /* 0x00000004fc0a7836 */ /* 0x040fe20000000000 */
[C---:B------:R-:W-:Y:S01]  /*c130*/  ISETP.LT.AND P0, PT, R252.reuse, UR15, !P0 ;  /* 0x0000000ffc007c0c */ /* 0x040fe2000c701270 */
[----:B------:R-:W-:Y:S01]  /*c140*/  VIADD R14, R252, 0x5 ;  /* 0x00000005fc0e7836 */ /* 0x000fe20000000000 */
[----:B------:R-:W-:Y:S01]  /*c150*/  LEA.HI.X.SX32 R13, R76, UR13, 0x1, P5 ;  /* 0x0000000d4c0d7c11 */ /* 0x000fe2000a8f0eff */
[----:B------:R-:W2:Y:S01]  /*c160*/  LDCU UR12, c[0x0][0x398] ;  /* 0x00007300ff0c77ac */ /* 0x000ea20008000800 */
[----:B---3--:R-:W-:-:S02]  /*c170*/  ISETP.LT.AND P5, PT, R77, UR14, !P2 ;  /* 0x0000000e4d007c0c */ /* 0x008fc4000d7a1270 */
[----:B------:R-:W-:Y:S01]  /*c180*/  ISETP.LT.AND P2, PT, R78, UR14, !P1 ;  /* 0x0000000e4e007c0c */ /* 0x000fe2000cf41270 */
[----:B0-----:R-:W-:Y:S01]  /*c190*/  IMAD.WIDE R4, R9, 0x2, R2 ;  /* 0x0000000209047825 */ /* 0x001fe200078e0202 */
[----:B------:R-:W-:Y:S01]  /*c1a0*/  ISETP.LT.AND P1, PT, R77, UR14, !P1 ;  /* 0x0000000e4d007c0c */ /* 0x000fe2000cf21270 */
[----:B------:R-:W-:Y:S02]  /*c1b0*/  NOP ;  /* 0x0000000000007918 */ /* 0x000fe40000000000 */
[----:B------:R-:W-:Y:S01]  /*c1c0*/  IMAD.WIDE R6, R9, 0x2, R12 ;  /* 0x0000000209067825 */ /* 0x000fe200078e020c */
[----:B------:R-:W-:Y:S01]  /*c1d0*/  PRMT R9, R72, 0x7632, R9 ;  /* 0x0000763248097816 */ /* 0x000fe20000000009 */
[----:B------:R0:W-:Y:S01]  /*c1e0*/  @P0 STG.E.U16 desc[UR10][R4.64], R72 ;  /* 0x0000004804000986 */ /* 0x0001e2000c10150a */
[----:B------:R-:W-:Y:S01]  /*c1f0*/  PRMT R76, R68, 0x7632, R76 ;  /* 0x00007632444c7816 */ /* 0x000fe2000000004c */
[----:B------:R-:W-:Y:S01]  /*c200*/  VIADD R15, R11, UR4 ;  /* 0x000000040b0f7c36 */ /* 0x000fe20008000000 */
[----:B------:R-:W3:Y:S01]  /*c210*/  LDCU UR13, c[0x0][0x398] ;  /* 0x00007300ff0d77ac */ /* 0x000ee20008000800 */
[----:B------:R1:W-:Y:S01]  /*c220*/  @P5 STG.E.U16 desc[UR10][R6.64], R9 ;  /* 0x0000000906005986 */ /* 0x0003e2000c10150a */
[----:B------:R-:W-:-:S02]  /*c230*/  ISETP.LT.AND P5, PT, R78, UR14, !P4 ;  /* 0x0000000e4e007c0c */ /* 0x000fc4000e7a1270 */
[----:B------:R-:W-:Y:S01]  /*c240*/  ISETP.LT.AND P4, PT, R77, UR14, !P4 ;  /* 0x0000000e4d007c0c */ /* 0x000fe2000e781270 */
[----:B0-----:R-:W-:-:S04]  /*c250*/  IMAD.WIDE R4, R11, 0x2, R12 ;  /* 0x000000020b047825 */ /* 0x001fc800078e020c */
[----:B-1----:R-:W-:Y:S01]  /*c260*/  IMAD.WIDE R8, R11, 0x2, R2 ;  /* 0x000000020b087825 */ /* 0x002fe200078e0202 */
[----:B------:R-:W-:-:S04]  /*c270*/  ISETP.GE.AND P0, PT, R10, UR15, PT ;  /* 0x0000000f0a007c0c */ /* 0x000fc8000bf06270 */
[----:B------:R0:W-:Y:S01]  /*c280*/  @P2 STG.E.U16 desc[UR10][R8.64], R68 ;  /* 0x0000004408002986 */ /* 0x0001e2000c10150a */
[----:B------:R-:W-:-:S03]  /*c290*/  IMAD.WIDE R6, R15, 0x2, R2 ;  /* 0x000000020f067825 */ /* 0x000fc600078e0202 */
[----:B------:R1:W-:Y:S01]  /*c2a0*/  @P1 STG.E.U16 desc[UR10][R4.64], R76 ;  /* 0x0000004c04001986 */ /* 0x0003e2000c10150a */
[C---:B------:R-:W-:Y:S01]  /*c2b0*/  ISETP.LT.AND P1, PT, R78.reuse, UR14, !P6 ;  /* 0x0000000e4e007c0c */ /* 0x040fe2000f721270 */
[----:B------:R-:W-:Y:S01]  /*c2c0*/  IMAD.WIDE R10, R15, 0x2, R12 ;  /* 0x000000020f0a7825 */ /* 0x000fe200078e020c */
[----:B------:R-:W-:Y:S01]  /*c2d0*/  ISETP.LT.AND P6, PT, R77, UR14, !P6 ;  /* 0x0000000e4d007c0c */ /* 0x000fe2000f7c1270 */
[----:B------:R2:W-:Y:S02]  /*c2e0*/  @P5 STG.E.U16 desc[UR10][R6.64], R73 ;  /* 0x0000004906005986 */ /* 0x0005e4000c10150a */
[----:B------:R-:W-:Y:S01]  /*c2f0*/  VIADD R15, R15, UR4 ;  /* 0x000000040f0f7c36 */ /* 0x000fe20008000000 */
[----:B0-----:R-:W-:Y:S02]  /*c300*/  PRMT R9, R73, 0x7632, R9 ;  /* 0x0000763249097816 */ /* 0x001fe40000000009 */
[----:B------:R-:W-:-:S03]  /*c310*/  ISETP.LT.AND P5, PT, R78, UR14, !P0 ;  /* 0x0000000e4e007c0c */ /* 0x000fc6000c7a1270 */
[----:B------:R0:W-:Y:S01]  /*c320*/  @P4 STG.E.U16 desc[UR10][R10.64], R9 ;  /* 0x000000090a004986 */ /* 0x0001e2000c10150a */
[----:B------:R-:W-:Y:S01]  /*c330*/  ISETP.LT.AND P0, PT, R77, UR14, !P0 ;  /* 0x0000000e4d007c0c */ /* 0x000fe2000c701270 */
[----:B-1----:R-:W-:Y:S01]  /*c340*/  IMAD.WIDE R4, R15, 0x2, R12 ;  /* 0x000000020f047825 */ /* 0x002fe200078e020c */
[----:B--2---:R-:W-:Y:S02]  /*c350*/  PRMT R7, R69, 0x7632, R7 ;  /* 0x0000763245077816 */ /* 0x004fe40000000007 */
[----:B------:R-:W-:Y:S01]  /*c360*/  ISETP.GE.AND P2, PT, R14, UR15, PT ;  /* 0x0000000f0e007c0c */ /* 0x000fe2000bf46270 */
[----:B------:R-:W-:Y:S02]  /*c370*/  VIADD R14, R252, 0x6 ;  /* 0x00000006fc0e7836 */ /* 0x000fe40000000000 */
[----:B0-----:R-:W-:-:S04]  /*c380*/  IMAD.WIDE R8, R15, 0x2, R2 ;  /* 0x000000020f087825 */ /* 0x001fc800078e0202 */
[----:B------:R-:W-:Y:S01]  /*c390*/  VIADD R15, R15, UR4 ;  /* 0x000000040f0f7c36 */ /* 0x000fe20008000000 */
[----:B------:R-:W-:Y:S04]  /*c3a0*/  @P1 STG.E.U16 desc[UR10][R8.64], R69 ;  /* 0x0000004508001986 */ /* 0x000fe8000c10150a */
[----:B------:R0:W-:Y:S01]  /*c3b0*/  @P6 STG.E.U16 desc[UR10][R4.64], R7 ;  /* 0x0000000704006986 */ /* 0x0001e2000c10150a */
[----:B------:R-:W-:Y:S01]  /*c3c0*/  ISETP.LT.AND P6, PT, R78, UR14, !P2 ;  /* 0x0000000e4e007c0c */ /* 0x000fe2000d7c1270 */
[----:B------:R-:W-:Y:S01]  /*c3d0*/  IMAD.WIDE R10, R15, 0x2, R12 ;  /* 0x000000020f0a7825 */ /* 0x000fe200078e020c */
[----:B------:R-:W-:Y:S02]  /*c3e0*/  ISETP.LT.AND P2, PT, R77, UR14, !P2 ;  /* 0x0000000e4d007c0c */ /* 0x000fe4000d741270 */
[----:B------:R-:W-:Y:S01]  /*c3f0*/  ISETP.GE.AND P4, PT, R14, UR15, PT ;  /* 0x0000000f0e007c0c */ /* 0x000fe2000bf86270 */
[----:B0-----:R-:W-:Y:S01]  /*c400*/  IMAD.WIDE R6, R15, 0x2, R2 ;  /* 0x000000020f067825 */ /* 0x001fe200078e0202 */
[----:B------:R-:W-:-:S03]  /*c410*/  PRMT R5, R74, 0x7632, R5 ;  /* 0x000076324a057816 */ /* 0x000fc60000000005 */
[----:B------:R-:W-:Y:S01]  /*c420*/  VIADD R15, R15, UR4 ;  /* 0x000000040f0f7c36 */ /* 0x000fe20008000000 */
[----:B------:R0:W-:Y:S01]  /*c430*/  @P5 STG.E.U16 desc[UR10][R6.64], R74 ;  /* 0x0000004a06005986 */ /* 0x0001e2000c10150a */
[----:B------:R-:W-:-:S03]  /*c440*/  ISETP.LT.AND P5, PT, R78, UR14, !P4 ;  /* 0x0000000e4e007c0c */ /* 0x000fc6000e7a1270 */
[----:B------:R1:W-:Y:S01]  /*c450*/  @P0 STG.E.U16 desc[UR10][R10.64], R5 ;  /* 0x000000050a000986 */ /* 0x0003e2000c10150a */
[----:B------:R-:W-:Y:S01]  /*c460*/  IMAD.WIDE R8, R15, 0x2, R12 ;  /* 0x000000020f087825 */ /* 0x000fe200078e020c */
[----:B------:R-:W-:-:S03]  /*c470*/  ISETP.LT.AND P4, PT, R77, UR14, !P4 ;  /* 0x0000000e4d007c0c */ /* 0x000fc6000e781270 */
[----:B------:R-:W-:Y:S01]  /*c480*/  VIADD R68, R252, 0x7 ;  /* 0x00000007fc447836 */ /* 0x000fe20000000000 */
[----:B0-----:R-:W-:Y:S01]  /*c490*/  PRMT R7, R70, 0x7632, R7 ;  /* 0x0000763246077816 */ /* 0x001fe20000000007 */
[----:B-1----:R-:W-:-:S04]  /*c4a0*/  IMAD.WIDE R4, R15, 0x2, R2 ;  /* 0x000000020f047825 */ /* 0x002fc800078e0202 */
[----:B------:R-:W-:Y:S01]  /*c4b0*/  VIADD R15, R15, UR4 ;  /* 0x000000040f0f7c36 */ /* 0x000fe20008000000 */
[----:B------:R-:W-:Y:S01]  /*c4c0*/  @P6 STG.E.U16 desc[UR10][R4.64], R70 ;  /* 0x0000004604006986 */ /* 0x000fe2000c10150a */
[----:B------:R-:W-:Y:S01]  /*c4d0*/  VIADD R14, R252, 0x8 ;  /* 0x00000008fc0e7836 */ /* 0x000fe20000000000 */
[----:B------:R-:W-:Y:S02]  /*c4e0*/  ISETP.GE.AND P1, PT, R68, UR15, PT ;  /* 0x0000000f44007c0c */ /* 0x000fe4000bf26270 */
[----:B------:R0:W-:Y:S02]  /*c4f0*/  @P2 STG.E.U16 desc[UR10][R8.64], R7 ;  /* 0x0000000708002986 */ /* 0x0001e4000c10150a */
[----:B------:R-:W-:Y:S01]  /*c500*/  ISETP.GE.AND P0, PT, R14, UR15, PT ;  /* 0x0000000f0e007c0c */ /* 0x000fe2000bf06270 */
[----:B------:R-:W-:Y:S01]  /*c510*/  IMAD.WIDE R10, R15, 0x2, R12 ;  /* 0x000000020f0a7825 */ /* 0x000fe200078e020c */
[----:B------:R-:W-:Y:S02]  /*c520*/  ISETP.LT.AND P2, PT, R78, UR14, !P1 ;  /* 0x0000000e4e007c0c */ /* 0x000fe4000cf41270 */
[----:B------:R-:W-:Y:S01]  /*c530*/  ISETP.LT.AND P1, PT, R77, UR14, !P1 ;  /* 0x0000000e4d007c0c */ /* 0x000fe2000cf21270 */
[----:B0-----:R-:W-:Y:S01]  /*c540*/  IMAD.WIDE R6, R15, 0x2, R2 ;  /* 0x000000020f067825 */ /* 0x001fe200078e0202 */
[----:B------:R-:W-:-:S03]  /*c550*/  PRMT R5, R75, 0x7632, R5 ;  /* 0x000076324b057816 */ /* 0x000fc60000000005 */
[----:B------:R-:W-:Y:S01]  /*c560*/  VIADD R15, R15, UR4 ;  /* 0x000000040f0f7c36 */ /* 0x000fe20008000000 */
[----:B------:R0:W-:Y:S01]  /*c570*/  @P5 STG.E.U16 desc[UR10][R6.64], R75 ;  /* 0x0000004b06005986 */ /* 0x0001e2000c10150a */
[----:B------:R-:W-:Y:S01]  /*c580*/  ISETP.LT.AND P5, PT, R78, UR14, !P0 ;  /* 0x0000000e4e007c0c */ /* 0x000fe2000c7a1270 */
[----:B------:R-:W-:Y:S02]  /*c590*/  VIADD R14, R252, 0x9 ;  /* 0x00000009fc0e7836 */ /* 0x000fe40000000000 */
[----:B------:R-:W-:Y:S01]  /*c5a0*/  VIADD R69, R15, UR4 ;  /* 0x000000040f457c36 */ /* 0x000fe20008000000 */
[----:B------:R1:W-:Y:S01]  /*c5b0*/  @P4 STG.E.U16 desc[UR10][R10.64], R5 ;  /* 0x000000050a004986 */ /* 0x0003e2000c10150a */
[----:B------:R-:W-:Y:S02]  /*c5c0*/  PRMT R70, R71, 0x7632, R70 ;  /* 0x0000763247467816 */ /* 0x000fe40000000046 */
[----:B------:R-:W-:Y:S01]  /*c5d0*/  ISETP.LT.AND P0, PT, R77, UR14, !P0 ;  /* 0x0000000e4d007c0c */ /* 0x000fe2000c701270 */
[----:B------:R-:W-:Y:S01]  /*c5e0*/  IMAD.WIDE R8, R69, 0x2, R2 ;  /* 0x0000000245087825 */ /* 0x000fe200078e0202 */
[----:B------:R-:W-:-:S03]  /*c5f0*/  ISETP.GE.AND P6, PT, R14, UR15, PT ;  /* 0x0000000f0e007c0c */ /* 0x000fc6000bfc6270 */
[----:B0-----:R-:W-:-:S04]  /*c600*/  IMAD.WIDE R6, R15, 0x2, R12 ;  /* 0x000000020f067825 */ /* 0x001fc800078e020c */
[----:B-1----:R-:W-:-:S05]  /*c610*/  IMAD.WIDE R4, R15, 0x2, R2 ;  /* 0x000000020f047825 */ /* 0x002fca00078e0202 */
[----:B------:R0:W-:Y:S01]  /*c620*/  @P2 STG.E.U16 desc[UR10][R4.64], R71 ;  /* 0x0000004704002986 */ /* 0x0001e2000c10150a */
[----:B------:R-:W-:-:S03]  /*c630*/  VIADD R14, R252, 0xa ;  /* 0x0000000afc0e7836 */ /* 0x000fc60000000000 */
[----:B------:R1:W-:Y:S01]  /*c640*/  @P1 STG.E.U16 desc[UR10][R6.64], R70 ;  /* 0x0000004606001986 */ /* 0x0003e2000c10150a */
[----:B------:R-:W-:-:S03]  /*c650*/  IMAD.WIDE R10, R69, 0x2, R12 ;  /* 0x00000002450a7825 */ /* 0x000fc600078e020c */
[----:B------:R-:W-:Y:S01]  /*c660*/  @P5 STG.E.U16 desc[UR10][R8.64], R16 ;  /* 0x0000001008005986 */ /* 0x000fe2000c10150a */
[----:B------:R-:W-:Y:S02]  /*c670*/  ISETP.LT.AND P5, PT, R78, UR14, !P6 ;  /* 0x0000000e4e007c0c */ /* 0x000fe4000f7a1270 */
[----:B------:R-:W-:Y:S02]  /*c680*/  ISETP.LT.AND P6, PT, R77, UR14, !P6 ;  /* 0x0000000e4d007c0c */ /* 0x000fe4000f7c1270 */
[----:B0-----:R-:W-:Y:S01]  /*c690*/  PRMT R5, R16, 0x7632, R5 ;  /* 0x0000763210057816 */ /* 0x001fe20000000005 */
[----:B------:R-:W-:Y:S01]  /*c6a0*/  VIADD R69, R69, UR4 ;  /* 0x0000000445457c36 */ /* 0x000fe20008000000 */
[----:B------:R-:W-:Y:S01]  /*c6b0*/  ISETP.GE.AND P4, PT, R14, UR15, PT ;  /* 0x0000000f0e007c0c */ /* 0x000fe2000bf86270 */
[----:B------:R-:W-:Y:S02]  /*c6c0*/  VIADD R14, R252, 0xb ;  /* 0x0000000bfc0e7836 */ /* 0x000fe40000000000 */
[----:B------:R0:W-:Y:S01]  /*c6d0*/  @P0 STG.E.U16 desc[UR10][R10.64], R5 ;  /* 0x000000050a000986 */ /* 0x0001e2000c10150a */
[----:B-1----:R-:W-:-:S02]  /*c6e0*/  IMAD.WIDE R6, R69, 0x2, R12 ;  /* 0x0000000245067825 */ /* 0x002fc400078e020c */
[----:B------:R-:W-:Y:S02]  /*c6f0*/  ISETP.GE.AND P2, PT, R14, UR15, PT ;  /* 0x0000000f0e007c0c */ /* 0x000fe4000bf46270 */
[----:B------:R-:W-:Y:S01]  /*c700*/  ISETP.LT.AND P0, PT, R78, UR14, !P4 ;  /* 0x0000000e4e007c0c */ /* 0x000fe2000e701270 */
[----:B0-----:R-:W-:Y:S01]  /*c710*/  IMAD.WIDE R4, R69, 0x2, R2 ;  /* 0x0000000245047825 */ /* 0x001fe200078e0202 */
[----:B------:R-:W-:Y:S02]  /*c720*/  PRMT R11, R20, 0x7632, R11 ;  /* 0x00007632140b7816 */ /* 0x000fe4000000000b */
[----:B------:R-:W-:Y:S02]  /*c730*/  ISETP.LT.AND P4, PT, R77, UR14, !P4 ;  /* 0x0000000e4d007c0c */ /* 0x000fe4000e781270 */
[----:B------:R0:W-:Y:S01]  /*c740*/  @P5 STG.E.U16 desc[UR10][R4.64], R20 ;  /* 0x0000001404005986 */ /* 0x0001e2000c10150a */
[----:B------:R-:W-:-:S03]  /*c750*/  VIADD R15, R69, UR4 ;  /* 0x00000004450f7c36 */ /* 0x000fc60008000000 */
[----:B------:R1:W-:Y:S01]  /*c760*/  @P6 STG.E.U16 desc[UR10][R6.64], R11 ;  /* 0x0000000b06006986 */ /* 0x0003e2000c10150a */
[----:B------:R-:W-:Y:S01]  /*c770*/  ISETP.LT.AND P6, PT, R78, UR14, !P2 ;  /* 0x0000000e4e007c0c */ /* 0x000fe2000d7c1270 */
[C---:B------:R-:W-:Y:S01]  /*c780*/  VIADD R68, R252.reuse, 0xd ;  /* 0x0000000dfc447836 */ /* 0x040fe20000000000 */
[----:B------:R-:W-:Y:S01]  /*c790*/  ISETP.LT.AND P2, PT, R77, UR14, !P2 ;  /* 0x0000000e4d007c0c */ /* 0x000fe2000d741270 */
[C---:B------:R-:W-:Y:S02]  /*c7a0*/  VIADD R69, R15.reuse, UR4 ;  /* 0x000000040f457c36 */ /* 0x040fe40008000000 */
[----:B------:R-:W-:Y:S01]  /*c7b0*/  VIADD R14, R252, 0xc ;  /* 0x0000000cfc0e7836 */ /* 0x000fe20000000000 */
[----:B------:R-:W-:Y:S01]  /*c7c0*/  ISETP.GE.AND P5, PT, R68, UR15, PT ;  /* 0x0000000f44007c0c */ /* 0x000fe2000bfa6270 */
[----:B------:R-:W-:Y:S01]  /*c7d0*/  IMAD.WIDE R8, R15, 0x2, R2 ;  /* 0x000000020f087825 */ /* 0x000fe200078e0202 */
[----:B------:R-:W-:-:S03]  /*c7e0*/  PRMT R68, R17, 0x7632, R68 ;  /* 0x0000763211447816 */ /* 0x000fc60000000044 */
[----:B0-----:R-:W-:Y:S01]  /*c7f0*/  IMAD.WIDE R4, R15, 0x2, R12 ;  /* 0x000000020f047825 */ /* 0x001fe200078e020c */
[----:B------:R-:W-:-:S03]  /*c800*/  PRMT R20, R21, 0x7632, R20 ;  /* 0x0000763215147816 */ /* 0x000fc60000000014 */
[C---:B-1----:R-:W-:Y:S01]  /*c810*/  IMAD.WIDE R10, R69.reuse, 0x2, R2 ;  /* 0x00000002450a7825 */ /* 0x042fe200078e0202 */
[----:B------:R-:W-:Y:S01]  /*c820*/  ISETP.GE.AND P1, PT, R14, UR15, PT ;  /* 0x0000000f0e007c0c */ /* 0x000fe2000bf26270 */
[----:B------:R0:W-:Y:S02]  /*c830*/  @P0 STG.E.U16 desc[UR10][R8.64], R17 ;  /* 0x0000001108000986 */ /* 0x0001e4000c10150a */
[----:B------:R-:W-:Y:S02]  /*c840*/  IMAD.WIDE R6, R69, 0x2, R12 ;  /* 0x0000000245067825 */ /* 0x000fe400078e020c */
[----:B------:R1:W-:Y:S04]  /*c850*/  @P4 STG.E.U16 desc[UR10][R4.64], R68 ;  /* 0x0000004404004986 */ /* 0x0003e8000c10150a */
[----:B------:R-:W-:Y:S01]  /*c860*/  @P6 STG.E.U16 desc[UR10][R10.64], R21 ;  /* 0x000000150a006986 */ /* 0x000fe2000c10150a */
[----:B------:R-:W-:-:S03]  /*c870*/  ISETP.LT.AND P6, PT, R78, UR14, !P5 ;  /* 0x0000000e4e007c0c */ /* 0x000fc6000efc1270 */
[----:B------:R2:W-:Y:S01]  /*c880*/  @P2 STG.E.U16 desc[UR10][R6.64], R20 ;  /* 0x0000001406002986 */ /* 0x0005e2000c10150a */
[----:B------:R-:W-:Y:S01]  /*c890*/  ISETP.LT.AND P2, PT, R78, UR14, !P1 ;  /* 0x0000000e4e007c0c */ /* 0x000fe2000cf41270 */
[----:B0-----:R-:W-:Y:S01]  /*c8a0*/  VIADD R9, R69, UR4 ;  /* 0x0000000445097c36 */ /* 0x001fe20008000000 */
[C---:B------:R-:W-:Y:S01]  /*c8b0*/  ISETP.LT.AND P1, PT, R77.reuse, UR14, !P1 ;  /* 0x0000000e4d007c0c */ /* 0x040fe2000cf21270 */
[C---:B------:R-:W-:Y:S01]  /*c8c0*/  VIADD R16, R252.reuse, 0xf ;  /* 0x0000000ffc107836 */ /* 0x040fe20000000000 */
[----:B------:R-:W-:Y:S01]  /*c8d0*/  ISETP.LT.AND P5, PT, R77, UR14, !P5 ;  /* 0x0000000e4d007c0c */ /* 0x000fe2000efa1270 */
[C---:B------:R-:W-:Y:S02]  /*c8e0*/  VIADD R15, R9.reuse, UR4 ;  /* 0x00000004090f7c36 */ /* 0x040fe40008000000 */
[----:B------:R-:W-:Y:S01]  /*c8f0*/  VIADD R14, R252, 0xe ;  /* 0x0000000efc0e7836 */ /* 0x000fe20000000000 */
[----:B------:R-:W-:Y:S01]  /*c900*/  ISETP.GE.AND P4, PT, R16, UR15, PT ;  /* 0x0000000f10007c0c */ /* 0x000fe2000bf86270 */
[----:B-1----:R-:W-:Y:S01]  /*c910*/  IMAD.WIDE R4, R9, 0x2, R2 ;  /* 0x0000000209047825 */ /* 0x002fe200078e0202 */
[----:B------:R-:W-:-:S03]  /*c920*/  PRMT R16, R18, 0x7632, R16 ;  /* 0x0000763212107816 */ /* 0x000fc60000000010 */
[----:B------:R-:W-:Y:S01]  /*c930*/  IMAD.WIDE R8, R9, 0x2, R12 ;  /* 0x0000000209087825 */ /* 0x000fe200078e020c */
[----:B--2---:R-:W-:-:S03]  /*c940*/  PRMT R20, R22, 0x7632, R20 ;  /* 0x0000763216147816 */ /* 0x004fc60000000014 */
[C---:B------:R-:W-:Y:S01]  /*c950*/  IMAD.WIDE R6, R15.reuse, 0x2, R2 ;  /* 0x000000020f067825 */ /* 0x040fe200078e0202 */
[----:B------:R-:W-:Y:S01]  /*c960*/  ISETP.GE.AND P0, PT, R14, UR15, PT ;  /* 0x0000000f0e007c0c */ /* 0x000fe2000bf06270 */
[----:B------:R0:W-:Y:S02]  /*c970*/  @P2 STG.E.U16 desc[UR10][R4.64], R18 ;  /* 0x0000001204002986 */ /* 0x0001e4000c10150a */
[----:B------:R-:W-:Y:S02]  /*c980*/  IMAD.WIDE R10, R15, 0x2, R12 ;  /* 0x000000020f0a7825 */ /* 0x000fe400078e020c */
[----:B------:R-:W-:Y:S04]  /*c990*/  @P1 STG.E.U16 desc[UR10][R8.64], R16 ;  /* 0x0000001008001986 */ /* 0x000fe8000c10150a */
[----:B------:R-:W-:Y:S01]  /*c9a0*/  @P6 STG.E.U16 desc[UR10][R6.64], R22 ;  /* 0x0000001606006986 */ /* 0x000fe2000c10150a */
[----:B------:R-:W-:-:S03]  /*c9b0*/  VIADD R14, R252, 0x10 ;  /* 0x00000010fc0e7836 */ /* 0x000fc60000000000 */
[----:B------:R1:W-:Y:S01]  /*c9c0*/  @P5 STG.E.U16 desc[UR10][R10.64], R20 ;  /* 0x000000140a005986 */ /* 0x0003e2000c10150a */
[C---:B------:R-:W-:Y:S02]  /*c9d0*/  ISETP.LT.AND P5, PT, R78.reuse, UR14, !P0 ;  /* 0x0000000e4e007c0c */ /* 0x040fe4000c7a1270 */
[----:B------:R-:W-:Y:S01]  /*c9e0*/  ISETP.LT.AND P0, PT, R77, UR14, !P0 ;  /* 0x0000000e4d007c0c */ /* 0x000fe2000c701270 */
[----:B------:R-:W-:Y:S01]  /*c9f0*/  VIADD R15, R15, UR4 ;  /* 0x000000040f0f7c36 */ /* 0x000fe20008000000 */
[----:B------:R-:W-:Y:S02]  /*ca00*/  ISETP.LT.AND P6, PT, R78, UR14, !P4 ;  /* 0x0000000e4e007c0c */ /* 0x000fe4000e7c1270 */
[----:B------:R-:W-:Y:S01]  /*ca10*/  ISETP.GE.AND P2, PT, R14, UR15, PT ;  /* 0x0000000f0e007c0c */ /* 0x000fe2000bf46270 */
[----:B------:R-:W-:Y:S01]  /*ca20*/  VIADD R17, R15, UR4 ;  /* 0x000000040f117c36 */ /* 0x000fe20008000000 */
[----:B------:R-:W-:Y:S01]  /*ca30*/  ISETP.LT.AND P4, PT, R77, UR14, !P4 ;  /* 0x0000000e4d007c0c */ /* 0x000fe2000e781270 */
[----:B------:R-:W-:-:S02]  /*ca40*/  VIADD R14, R252, 0x11 ;  /* 0x00000011fc0e7836 */ /* 0x000fc40000000000 */
[----:B0-----:R-:W-:Y:S01]  /*ca50*/  IMAD.WIDE R4, R15, 0x2, R2 ;  /* 0x000000020f047825 */ /* 0x001fe200078e0202 */
[----:B-1----:R-:W-:-:S03]  /*ca60*/  PRMT R11, R19, 0x7632, R11 ;  /* 0x00007632130b7816 */ /* 0x002fc6000000000b */
[----:B------:R-:W-:Y:S01]  /*ca70*/  IMAD.WIDE R6, R15, 0x2, R12 ;  /* 0x000000020f067825 */ /* 0x000fe200078e020c */
[----:B------:R-:W-:Y:S01]  /*ca80*/  ISETP.GE.AND P1, PT, R14, UR15, PT ;  /* 0x0000000f0e007c0c */ /* 0x000fe2000bf26270 */
[----:B------:R0:W-:Y:S02]  /*ca90*/  @P5 STG.E.U16 desc[UR10][R4.64], R19 ;  /* 0x0000001304005986 */ /* 0x0001e4000c10150a */
[----:B------:R-:W-:Y:S02]  /*caa0*/  IMAD.WIDE R8, R17, 0x2, R2 ;  /* 0x0000000211087825 */ /* 0x000fe400078e0202 */
[----:B------:R1:W-:Y:S01]  /*cab0*/  @P0 STG.E.U16 desc[UR10][R6.64], R11 ;  /* 0x0000000b06000986 */ /* 0x0003e2000c10150a */
[C---:B------:R-:W-:Y:S02]  /*cac0*/  ISETP.LT.AND P0, PT, R78.reuse, UR14, !P2 ;  /* 0x0000000e4e007c0c */ /* 0x040fe4000d701270 */
[----:B------:R-:W-:Y:S01]  /*cad0*/  ISETP.LT.AND P2, PT, R77, UR14, !P2 ;  /* 0x0000000e4d007c0c */ /* 0x000fe2000d741270 */
[----:B------:R2:W-:Y:S01]  /*cae0*/  @P6 STG.E.U16 desc[UR10][R8.64], R23 ;  /* 0x0000001708006986 */ /* 0x0005e2000c10150a */
[----:B------:R-:W-:-:S02]  /*caf0*/  ISETP.LT.AND P6, PT, R78, UR14, !P1 ;  /* 0x0000000e4e007c0c */ /* 0x000fc4000cfc1270 */
[----:B0-----:R-:W-:Y:S01]  /*cb00*/  PRMT R5, R23, 0x7632, R5 ;  /* 0x0000763217057816 */ /* 0x001fe20000000005 */
[C---:B-1----:R-:W-:Y:S01]  /*cb10*/  IMAD.WIDE R10, R17.reuse, 0x2, R12 ;  /* 0x00000002110a7825 */ /* 0x042fe200078e020c */
[----:B------:R-:W-:Y:S01]  /*cb20*/  PRMT R16, R24, 0x7632, R16 ;  /* 0x0000763218107816 */ /* 0x000fe20000000010 */
[----:B------:R-:W0:Y:S02]  /*cb30*/  LDS.128 R20, [R0] ;  /* 0x0000000000147984 */ /* 0x000e240000000c00 */
[----:B------:R-:W-:Y:S02]  /*cb40*/  VIADD R17, R17, UR4 ;  /* 0x0000000411117c36 */ /* 0x000fe40008000000 */
[----:B------:R-:W-:Y:S01]  /*cb50*/  VIADD R14, R252, 0x12 ;  /* 0x00000012fc0e7836 */ /* 0x000fe20000000000 */
[----:B------:R1:W-:Y:S01]  /*cb60*/  @P4 STG.E.U16 desc[UR10][R10.64], R5 ;  /* 0x000000050a004986 */ /* 0x0003e2000c10150a */
[C---:B------:R-:W-:Y:S02]  /*cb70*/  VIADD R15, R17.reuse, UR4 ;  /* 0x00000004110f7c36 */ /* 0x040fe40008000000 */
[----:B------:R-:W-:Y:S01]  /*cb80*/  IMAD.WIDE R6, R17, 0x2, R12 ;  /* 0x0000000211067825 */ /* 0x000fe200078e020c */
[----:B------:R-:W-:-:S03]  /*cb90*/  ISETP.GE.AND P5, PT, R14, UR15, PT ;  /* 0x0000000f0e007c0c */ /* 0x000fc6000bfa6270 */
[----:B--2---:R-:W-:-:S04]  /*cba0*/  IMAD.WIDE R8, R15, 0x2, R2 ;  /* 0x000000020f087825 */ /* 0x004fc800078e0202 */
[----:B-1----:R-:W-:Y:S01]  /*cbb0*/  IMAD.WIDE R4, R17, 0x2, R2 ;  /* 0x0000000211047825 */ /* 0x002fe200078e0202 */
[----:B------:R-:W-:-:S04]  /*cbc0*/  ISETP.LT.AND P1, PT, R77, UR14, !P1 ;  /* 0x0000000e4d007c0c */ /* 0x000fc8000cf21270 */
[----:B------:R1:W-:Y:S04]  /*cbd0*/  @P0 STG.E.U16 desc[UR10][R4.64], R24 ;  /* 0x0000001804000986 */ /* 0x0003e8000c10150a */
[----:B------:R2:W-:Y:S04]  /*cbe0*/  @P2 STG.E.U16 desc[UR10][R6.64], R16 ;  /* 0x0000001006002986 */ /* 0x0005e8000c10150a */
[----:B------:R0:W-:Y:S01]  /*cbf0*/  @P6 STG.E.U16 desc[UR10][R8.64], R28 ;  /* 0x0000001c08006986 */ /* 0x0001e2000c10150a */
[----:B------:R-:W-:Y:S01]  /*cc00*/  ISETP.LT.AND P6, PT, R78, UR14, !P5 ;  /* 0x0000000e4e007c0c */ /* 0x000fe2000efc1270 */
[----:B------:R-:W-:Y:S01]  /*cc10*/  VIADD R14, R252, 0x13 ;  /* 0x00000013fc0e7836 */ /* 0x000fe20000000000 */
[----:B----4-:R-:W-:Y:S01]  /*cc20*/  ISETP.LT.AND P5, PT, R77, UR5, !P5 ;  /* 0x000000054d007c0c */ /* 0x010fe2000efa1270 */
[----:B------:R-:W4:Y:S01]  /*cc30*/  LDCU UR5, c[0x0][0x398] ;  /* 0x00007300ff0577ac */ /* 0x000f220008000800 */
[----:B------:R-:W-:Y:S01]  /*cc40*/  PRMT R17, R28, 0x7632, R17 ;  /* 0x000076321c117816 */ /* 0x000fe20000000011 */
[C---:B-1----:R-:W-:Y:S01]  /*cc50*/  IMAD.WIDE R4, R15.reuse, 0x2, R12 ;  /* 0x000000020f047825 */ /* 0x042fe200078e020c */
[----:B------:R-:W-:Y:S01]  /*cc60*/  ISETP.GE.AND P4, PT, R14, UR15, PT ;  /* 0x0000000f0e007c0c */ /* 0x000fe2000bf86270 */
[----:B------:R-:W1:Y:S02]  /*cc70*/  LDCU UR14, c[0x0][0x398] ;  /* 0x00007300ff0e77ac */ /* 0x000e640008000800 */
[----:B------:R-:W-:Y:S01]  /*cc80*/  VIADD R11, R15, UR4 ;  /* 0x000000040f0b7c36 */ /* 0x000fe20008000000 */
[----:B------:R1:W-:Y:S01]  /*cc90*/  @P1 STG.E.U16 desc[UR10][R4.64], R17 ;  /* 0x0000001104001986 */ /* 0x0003e2000c10150a */
[----:B------:R-:W-:Y:S01]  /*cca0*/  VIADD R14, R252, 0x14 ;  /* 0x00000014fc0e7836 */ /* 0x000fe20000000000 */
[----:B-----5:R-:W-:Y:S01]  /*ccb0*/  ISETP.LT.AND P1, PT, R78, UR6, !P4 ;  /* 0x000000064e007c0c */ /* 0x020fe2000e721270 */
[----:B--2---:R-:W-:Y:S01]  /*ccc0*/  IMAD.WIDE R6, R11, 0x2, R2 ;  /* 0x000000020b067825 */ /* 0x004fe200078e0202 */
[----:B------:R-:W-:Y:S01]  /*ccd0*/  ISETP.LT.AND P4, PT, R77, UR7, !P4 ;  /* 0x000000074d007c0c */ /* 0x000fe2000e781270 */
[----:B------:R-:W2:Y:S01]  /*cce0*/  LDCU UR6, c[0x0][0x398] ;  /* 0x00007300ff0677ac */ /* 0x000ea20008000800 */
[----:B------:R-:W-:Y:S01]  /*ccf0*/  PRMT R16, R25, 0x7632, R16 ;  /* 0x0000763219107816 */ /* 0x000fe20000000010 */
[C---:B0-----:R-:W-:Y:S01]  /*cd00*/  IMAD.WIDE R8, R11.reuse, 0x2, R12 ;  /* 0x000000020b087825 */ /* 0x041fe200078e020c */
[----:B------:R-:W-:Y:S01]  /*cd10*/  ISETP.GE.AND P0, PT, R14, UR15, PT ;  /* 0x0000000f0e007c0c */ /* 0x000fe2000bf06270 */
[----:B------:R0:W-:Y:S01]  /*cd20*/  @P6 STG.E.U16 desc[UR10][R6.64], R25 ;  /* 0x0000001906006986 */ /* 0x0001e2000c10150a */
[----:B------:R-:W5:Y:S01]  /*cd30*/  LDCU UR7, c[0x0][0x398] ;  /* 0x00007300ff0777ac */ /* 0x000f620008000800 */
[----:B------:R-:W-:-:S02]  /*cd40*/  VIADD R11, R11, UR4 ;  /* 0x000000040b0b7c36 */ /* 0x000fc40008000000 */
[----:B------:R-:W-:Y:S01]  /*cd50*/  VIADD R10, R252, 0x15 ;  /* 0x00000015fc0a7836 */ /* 0x000fe20000000000 */
[----:B------:R2:W-:Y:S01]  /*cd60*/  @P5 STG.E.U16 desc[UR10][R8.64], R16 ;  /* 0x0000001008005986 */ /* 0x0005e2000c10150a */
[----:B----4-:R-:W-:Y:S01]  /*cd70*/  ISETP.LT.AND P5, PT, R78, UR5, !P0 ;  /* 0x000000054e007c0c */ /* 0x010fe2000c7a1270 */
[----:B-1----:R-:W-:Y:S01]  /*cd80*/  IMAD.WIDE R4, R11, 0x2, R2 ;  /* 0x000000020b047825 */ /* 0x002fe200078e0202 */
[----:B------:R-:W-:Y:S01]  /*cd90*/  PRMT R17, R29, 0x7632, R17 ;  /* 0x000076321d117816 */ /* 0x000fe20000000011 */
[----:B------:R-:W1:Y:S01]  /*cda0*/  LDCU UR5, c[0x0][0x398] ;  /* 0x00007300ff0577ac */ /* 0x000e620008000800 */
[----:B------:R-:W-:Y:S01]  /*cdb0*/  ISETP.GE.AND P2, PT, R10, UR15, PT ;  /* 0x0000000f0a007c0c */ /* 0x000fe2000bf46270 */
[----:B0-----:R-:W-:Y:S01]  /*cdc0*/  IMAD.WIDE R6, R11, 0x2, R12 ;  /* 0x000000020b067825 */ /* 0x001fe200078e020c */
[----:B------:R0:W-:Y:S01]  /*cdd0*/  @P1 STG.E.U16 desc[UR10][R4.64], R29 ;  /* 0x0000001d04001986 */ /* 0x0001e2000c10150a */
[----:B------:R-:W-:Y:S01]  /*cde0*/  ISETP.LT.AND P0, PT, R77, UR8, !P0 ;  /* 0x000000084d007c0c */ /* 0x000fe2000c701270 */
[----:B------:R-:W4:Y:S01]  /*cdf0*/  LDCU UR8, c[0x0][0x398] ;  /* 0x00007300ff0877ac */ /* 0x000f220008000800 */
[----:B------:R-:W-:Y:S01]  /*ce00*/  VIADD R15, R11, UR4 ;  /* 0x000000040b0f7c36 */ /* 0x000fe20008000000 */
[----:B------:R1:W-:Y:S01]  /*ce10*/  @P4 STG.E.U16 desc[UR10][R6.64], R17 ;  /* 0x0000001106004986 */ /* 0x0003e2000c10150a */
[----:B------:R-:W-:Y:S01]  /*ce20*/  ISETP.LT.AND P4, PT, R78, UR9, !P2 ;  /* 0x000000094e007c0c */ /* 0x000fe2000d781270 */
[----:B------:R-:W-:-:S02]  /*ce30*/  VIADD R10, R252, 0x16 ;  /* 0x00000016fc0a7836 */ /* 0x000fc40000000000 */
[----:B--2---:R-:W-:-:S04]  /*ce40*/  IMAD.WIDE R8, R15, 0x2, R2 ;  /* 0x000000020f087825 */ /* 0x004fc800078e0202 */
[C---:B------:R-:W-:Y:S01]  /*ce50*/  VIADD R11, R15.reuse, UR4 ;  /* 0x000000040f0b7c36 */ /* 0x040fe20008000000 */
[----:B------:R2:W-:Y:S01]  /*ce60*/  @P5 STG.E.U16 desc[UR10][R8.64], R26 ;  /* 0x0000001a08005986 */ /* 0x0005e2000c10150a */
[----:B0-----:R-:W-:Y:S01]  /*ce70*/  IMAD.WIDE R4, R15, 0x2, R12 ;  /* 0x000000020f047825 */ /* 0x001fe200078e020c */
[----:B------:R-:W-:Y:S01]  /*ce80*/  ISETP.LT.AND P2, PT, R77, UR6, !P2 ;  /* 0x000000064d007c0c */ /* 0x000fe2000d741270 */
[----:B------:R-:W0:Y:S02]  /*ce90*/  LDCU UR6, c[0x0][0x398] ;  /* 0x00007300ff0677ac */ /* 0x000e240008000800 */
[----:B-1----:R-:W-:Y:S01]  /*cea0*/  IMAD.WIDE R6, R11, 0x2, R2 ;  /* 0x000000020b067825 */ /* 0x002fe200078e0202 */
[----:B------:R-:W-:Y:S01]  /*ceb0*/  ISETP.GE.AND P6, PT, R10, UR15, PT ;  /* 0x0000000f0a007c0c */ /* 0x000fe2000bfc6270 */
[----:B------:R-:W1:Y:S01]  /*cec0*/  LDCU UR9, c[0x0][0x398] ;  /* 0x00007300ff0977ac */ /* 0x000e620008000800 */
[----:B--2---:R-:W-:-:S05]  /*ced0*/  PRMT R9, R26, 0x7632, R9 ;  /* 0x000076321a097816 */ /* 0x004fca0000000009 */
[----:B------:R2:W-:Y:S04]  /*cee0*/  @P0 STG.E.U16 desc[UR10][R4.64], R9 ;  /* 0x0000000904000986 */ /* 0x0005e8000c10150a */
[----:B------:R0:W-:Y:S01]  /*cef0*/  @P4 STG.E.U16 desc[UR10][R6.64], R30 ;  /* 0x0000001e06004986 */ /* 0x0001e2000c10150a */
[----:B------:R-:W-:Y:S01]  /*cf00*/  ISETP.LT.AND P4, PT, R78, UR5, !P6 ;  /* 0x000000054e007c0c */ /* 0x000fe2000f781270 */
[----:B------:R-:W1:Y:S01]  /*cf10*/  LDCU UR5, c[0x0][0x398] ;  /* 0x00007300ff0577ac */ /* 0x000e620008000800 */
[----:B-----5:R-:W-:Y:S01]  /*cf20*/  ISETP.LT.AND P6, PT, R77, UR7, !P6 ;  /* 0x000000074d007c0c */ /* 0x020fe2000f7c1270 */
[C---:B------:R-:W-:Y:S02]  /*cf30*/  VIADD R14, R252.reuse, 0x17 ;  /* 0x00000017fc0e7836 */ /* 0x040fe40000000000 */
[----:B------:R-:W-:Y:S01]  /*cf40*/  VIADD R10, R252, 0x18 ;  /* 0x00000018fc0a7836 */ /* 0x000fe20000000000 */
[----:B------:R-:W5:Y:S01]  /*cf50*/  LDCU UR7, c[0x0][0x398] ;  /* 0x00007300ff0777ac */ /* 0x000f620008000800 */
[----:B--2---:R-:W-:Y:S01]  /*cf60*/  PRMT R5, R30, 0x7632, R5 ;  /* 0x000076321e057816 */ /* 0x004fe20000000005 */
[----:B------:R-:W-:Y:S01]  /*cf70*/  IMAD.WIDE R8, R11, 0x2, R12 ;  /* 0x000000020b087825 */ /* 0x000fe200078e020c */
[----:B------:R-:W-:-:S03]  /*cf80*/  ISETP.GE.AND P1, PT, R14, UR15, PT ;  /* 0x0000000f0e007c0c */ /* 0x000fc6000bf26270 */
[----:B------:R-:W-:Y:S01]  /*cf90*/  VIADD R11, R11, UR4 ;  /* 0x000000040b0b7c36 */ /* 0x000fe20008000000 */
[----:B------:R2:W-:Y:S01]  /*cfa0*/  @P2 STG.E.U16 desc[UR10][R8.64], R5 ;  /* 0x0000000508002986 */ /* 0x0005e2000c10150a */
[----:B------:R-:W-:Y:S02]  /*cfb0*/  ISETP.GE.AND P5, PT, R10, UR15, PT ;  /* 0x0000000f0a007c0c */ /* 0x000fe4000bfa6270 */
[----:B0-----:R-:W-:Y:S01]  /*cfc0*/  IMAD.WIDE R6, R11, 0x2, R12 ;  /* 0x000000020b067825 */ /* 0x001fe200078e020c */
[----:B----4-:R-:W-:Y:S01]  /*cfd0*/  ISETP.LT.AND P2, PT, R78, UR8, !P1 ;  /* 0x000000084e007c0c */ /* 0x010fe2000cf41270 */
[----:B------:R-:W0:Y:S01]  /*cfe0*/  LDCU UR8, c[0x0][0x398] ;  /* 0x00007300ff0877ac */ /* 0x000e220008000800 */
[----:B------:R-:W-:Y:S01]  /*cff0*/  ISETP.LT.AND P1, PT, R77, UR6, !P1 ;  /* 0x000000064d007c0c */ /* 0x000fe2000cf21270 */
[----:B--2---:R-:W-:Y:S01]  /*d000*/  IMAD.WIDE R4, R11, 0x2, R2 ;  /* 0x000000020b047825 */ /* 0x004fe200078e0202 */
[----:B------:R-:W-:Y:S01]  /*d010*/  PRMT R9, R27, 0x7632, R9 ;  /* 0x000076321b097816 */ /* 0x000fe20000000009 */
[----:B------:R-:W2:Y:S03]  /*d020*/  LDCU UR6, c[0x0][0x398] ;  /* 0x00007300ff0677ac */ /* 0x000ea60008000800 */
[----:B------:R4:W-:Y:S01]  /*d030*/  @P4 STG.E.U16 desc[UR10][R4.64], R27 ;  /* 0x0000001b04004986 */ /* 0x0009e2000c10150a */
[----:B------:R-:W-:-:S03]  /*d040*/  VIADD R11, R11, UR4 ;  /* 0x000000040b0b7c36 */ /* 0x000fc60008000000 */
[----:B------:R0:W-:Y:S01]  /*d050*/  @P6 STG.E.U16 desc[UR10][R6.64], R9 ;  /* 0x0000000906006986 */ /* 0x0001e2000c10150a */
[----:B-1----:R-:W-:Y:S01]  /*d060*/  ISETP.LT.AND P6, PT, R78, UR9, !P5 ;  /* 0x000000094e007c0c */ /* 0x002fe2000efc1270 */
[----:B------:R-:W-:Y:S01]  /*d070*/  VIADD R10, R252, 0x19 ;  /* 0x00000019fc0a7836 */ /* 0x000fe20000000000 */
[----:B------:R-:W-:Y:S01]  /*d080*/  ISETP.LT.AND P5, PT, R77, UR5, !P5 ;  /* 0x000000054d007c0c */ /* 0x000fe2000efa1270 */
[----:B------:R-:W-:Y:S01]  /*d090*/  VIADD R15, R11, UR4 ;  /* 0x000000040b0f7c36 */ /* 0x000fe20008000000 */
[----:B------:R-:W1:Y:S01]  /*d0a0*/  LDCU UR5, c[0x0][0x398] ;  /* 0x00007300ff0577ac */ /* 0x000e620008000800 */
[----:B------:R-:W-:Y:S01]  /*d0b0*/  PRMT R16, R31, 0x7632, R16 ;  /* 0x000076321f107816 */ /* 0x000fe20000000010 */
[C---:B----4-:R-:W-:Y:S01]  /*d0c0*/  IMAD.WIDE R4, R11.reuse, 0x2, R12 ;  /* 0x000000020b047825 */ /* 0x050fe200078e020c */
[----:B------:R-:W-:Y:S01]  /*d0d0*/  ISETP.GE.AND P0, PT, R10, UR15, PT ;  /* 0x0000000f0a007c0c */ /* 0x000fe2000bf06270 */
[----:B------:R-:W4:Y:S02]  /*d0e0*/  LDCU UR9, c[0x0][0x398] ;  /* 0x00007300ff0977ac */ /* 0x000f240008000800 */
[----:B0-----:R-:W-:-:S04]  /*d0f0*/  IMAD.WIDE R8, R11, 0x2, R2 ;  /* 0x000000020b087825 */ /* 0x001fc800078e0202 */
[C---:B------:R-:W-:Y:S01]  /*d100*/  IMAD.WIDE R6, R15.reuse, 0x2, R2 ;  /* 0x000000020f067825 */ /* 0x040fe200078e0202 */
[----:B------:R0:W-:Y:S03]  /*d110*/  @P2 STG.E.U16 desc[UR10][R8.64], R31 ;  /* 0x0000001f08002986 */ /* 0x0001e6000c10150a */
[----:B------:R-:W-:Y:S01]  /*d120*/  VIADD R10, R252, 0x1a ;  /* 0x0000001afc0a7836 */ /* 0x000fe20000000000 */
[----:B------:R1:W-:Y:S04]  /*d130*/  @P1 STG.E.U16 desc[UR10][R4.64], R16 ;  /* 0x0000001004001986 */ /* 0x0003e8000c10150a */
[----:B------:R1:W-:Y:S01]  /*d140*/  @P6 STG.E.U16 desc[UR10][R6.64], R32 ;  /* 0x0000002006006986 */ /* 0x0003e2000c10150a */
[----:B------:R-:W-:Y:S01]  /*d150*/  ISETP.GE.AND P4, PT, R10, UR15, PT ;  /* 0x0000000f0a007c0c */ /* 0x000fe2000bf86270 */
[----:B------:R-:W-:Y:S01]  /*d160*/  IMAD.WIDE R10, R15, 0x2, R12 ;  /* 0x000000020f0a7825 */ /* 0x000fe200078e020c */
[----:B-----5:R-:W-:Y:S01]  /*d170*/  ISETP.LT.AND P6, PT, R78, UR7, !P0 ;  /* 0x000000074e007c0c */ /* 0x020fe2000c7c1270 */
[----:B------:R-:W5:Y:S01]  /*d180*/  LDCU UR7, c[0x0][0x398] ;  /* 0x00007300ff0777ac */ /* 0x000f620008000800 */
[----:B0-----:R-:W-:-:S02]  /*d190*/  PRMT R9, R32, 0x7632, R9 ;  /* 0x0000763220097816 */ /* 0x001fc40000000009 */
[----:B------:R-:W-:Y:S01]  /*d1a0*/  ISETP.LT.AND P0, PT, R77, UR8, !P0 ;  /* 0x000000084d007c0c */ /* 0x000fe2000c701270 */
[----:B------:R-:W-:Y:S01]  /*d1b0*/  VIADD R15, R15, UR4 ;  /* 0x000000040f0f7c36 */ /* 0x000fe20008000000 */
[----:B------:R-:W0:Y:S01]  /*d1c0*/  LDCU UR8, c[0x0][0x398] ;  /* 0x00007300ff0877ac */ /* 0x000e220008000800 */
[----:B------:R-:W-:Y:S01]  /*d1d0*/  VIADD R14, R252, 0x1b ;  /* 0x0000001bfc0e7836 */ /* 0x000fe20000000000 */
[----:B------:R2:W-:Y:S01]  /*d1e0*/  @P5 STG.E.U16 desc[UR10][R10.64], R9 ;  /* 0x000000090a005986 */ /* 0x0005e2000c10150a */
[----:B------:R-:W-:Y:S01]  /*d1f0*/  ISETP.LT.AND P5, PT, R78, UR12, !P4 ;  /* 0x0000000c4e007c0c */ /* 0x000fe2000e7a1270 */
[----:B-1----:R-:W-:Y:S01]  /*d200*/  IMAD.WIDE R4, R15, 0x2, R2 ;  /* 0x000000020f047825 */ /* 0x002fe200078e0202 */
[----:B------:R-:W-:Y:S01]  /*d210*/  ISETP.LT.AND P4, PT, R77, UR5, !P4 ;  /* 0x000000054d007c0c */ /* 0x000fe2000e781270 */
[----:B------:R-:W1:Y:S02]  /*d220*/  LDCU UR5, c[0x0][0x398] ;  /* 0x00007300ff0577ac */ /* 0x000e640008000800 */
[----:B------:R-:W-:-:S02]  /*d230*/  VIADD R8, R252, 0x1c ;  /* 0x0000001cfc087836 */ /* 0x000fc40000000000 */
[C---:B------:R-:W-:Y:S01]  /*d240*/  IMAD.WIDE R6, R15.reuse, 0x2, R12 ;  /* 0x000000020f067825 */ /* 0x040fe200078e020c */
[----:B------:R-:W-:Y:S02]  /*d250*/  ISETP.GE.AND P2, PT, R14, UR15, PT ;  /* 0x0000000f0e007c0c */ /* 0x000fe4000bf46270 */
[----:B--2---:R-:W-:Y:S01]  /*d260*/  PRMT R11, R36, 0x7632, R11 ;  /* 0x00007632240b7816 */ /* 0x004fe2000000000b */
[----:B------:R-:W-:Y:S02]  /*d270*/  VIADD R10, R252, 0x1d ;  /* 0x0000001dfc0a7836 */ /* 0x000fe40000000000 */
[----:B------:R-:W-:Y:S01]  /*d280*/  VIADD R17, R15, UR4 ;  /* 0x000000040f117c36 */ /* 0x000fe20008000000 */
[----:B------:R2:W-:Y:S01]  /*d290*/  @P6 STG.E.U16 desc[UR10][R4.64], R36 ;  /* 0x0000002404006986 */ /* 0x0005e2000c10150a */
[----:B------:R-:W-:Y:S01]  /*d2a0*/  ISETP.GE.AND P1, PT, R8, UR15, PT ;  /* 0x0000000f08007c0c */ /* 0x000fe2000bf26270 */
[----:B------:R-:W0:Y:S01]  /*d2b0*/  LDCU UR12, c[0x0][0x398] ;  /* 0x00007300ff0c77ac */ /* 0x000e220008000800 */
[----:B------:R-:W-:Y:S01]  /*d2c0*/  IMAD.WIDE R8, R17, 0x2, R2 ;  /* 0x0000000211087825 */ /* 0x000fe200078e0202 */
[----:B------:R1:W-:Y:S01]  /*d2d0*/  @P0 STG.E.U16 desc[UR10][R6.64], R11 ;  /* 0x0000000b06000986 */ /* 0x0003e2000c10150a */
[----:B------:R-:W-:-:S02]  /*d2e0*/  ISETP.GE.AND P6, PT, R10, UR15, PT ;  /* 0x0000000f0a007c0c */ /* 0x000fc4000bfc6270 */
[C---:B------:R-:W-:Y:S01]  /*d2f0*/  ISETP.LT.AND P0, PT, R78.reuse, UR6, !P2 ;  /* 0x000000064e007c0c */ /* 0x040fe2000d701270 */
[----:B------:R-:W0:Y:S01]  /*d300*/  LDCU UR6, c[0x0][0x398] ;  /* 0x00007300ff0677ac */ /* 0x000e220008000800 */
[----:B--2---:R-:W-:Y:S01]  /*d310*/  PRMT R5, R33, 0x7632, R5 ;  /* 0x0000763221057816 */ /* 0x004fe20000000005 */
[----:B-1----:R-:W-:Y:S01]  /*d320*/  IMAD.WIDE R10, R17, 0x2, R12 ;  /* 0x00000002110a7825 */ /* 0x002fe200078e020c */
[----:B------:R1:W-:Y:S01]  /*d330*/  @P5 STG.E.U16 desc[UR10][R8.64], R33 ;  /* 0x0000002108005986 */ /* 0x0003e2000c10150a */
[----:B----4-:R-:W-:Y:S01]  /*d340*/  ISETP.LT.AND P2, PT, R77, UR9, !P2 ;  /* 0x000000094d007c0c */ /* 0x010fe2000d741270 */
[----:B------:R-:W2:Y:S01]  /*d350*/  LDCU UR9, c[0x0][0x398] ;  /* 0x00007300ff0977ac */ /* 0x000ea20008000800 */
[----:B------:R-:W-:Y:S01]  /*d360*/  VIADD R17, R17, UR4 ;  /* 0x0000000411117c36 */ /* 0x000fe20008000000 */
[----:B------:R4:W-:Y:S01]  /*d370*/  @P4 STG.E.U16 desc[UR10][R10.64], R5 ;  /* 0x000000050a004986 */ /* 0x0009e2000c10150a */
[----:B-----5:R-:W-:Y:S01]  /*d380*/  ISETP.LT.AND P4, PT, R78, UR7, !P1 ;  /* 0x000000074e007c0c */ /* 0x020fe2000cf81270 */
[----:B------:R-:W-:Y:S01]  /*d390*/  VIADD R14, R252, 0x1e ;  /* 0x0000001efc0e7836 */ /* 0x000fe20000000000 */
[----:B------:R-:W5:Y:S01]  /*d3a0*/  LDCU UR7, c[0x0][0x398] ;  /* 0x00007300ff0777ac */ /* 0x000f620008000800 */
[----:B------:R-:W-:-:S02]  /*d3b0*/  VIADD R15, R17, UR4 ;  /* 0x00000004110f7c36 */ /* 0x000fc40008000000 */
[----:B-1----:R-:W-:Y:S02]  /*d3c0*/  VIADD R8, R252, 0x1f ;  /* 0x0000001ffc087836 */ /* 0x002fe40000000000 */
[----:B----4-:R-:W-:Y:S01]  /*d3d0*/  IMAD.WIDE R4, R17, 0x2, R2 ;  /* 0x0000000211047825 */ /* 0x010fe200078e0202 */
[----:B------:R-:W-:Y:S02]  /*d3e0*/  ISETP.GE.AND P5, PT, R14, UR15, PT ;  /* 0x0000000f0e007c0c */ /* 0x000fe4000bfa6270 */
[----:B------:R-:W-:Y:S01]  /*d3f0*/  ISETP.LT.AND P1, PT, R77, UR5, !P1 ;  /* 0x000000054d007c0c */ /* 0x000fe2000cf21270 */
[----:B------:R-:W-:Y:S01]  /*d400*/  IMAD.WIDE R6, R17, 0x2, R12 ;  /* 0x0000000211067825 */ /* 0x000fe200078e020c */
[----:B------:R1:W-:Y:S01]  /*d410*/  @P0 STG.E.U16 desc[UR10][R4.64], R37 ;  /* 0x0000002504000986 */ /* 0x0003e2000c10150a */
[----:B------:R-:W-:Y:S01]  /*d420*/  PRMT R14, R37, 0x7632, R14 ;  /* 0x00007632250e7816 */ /* 0x000fe2000000000e */
[----:B------:R-:W4:Y:S01]  /*d430*/  LDCU UR5, c[0x0][0x398] ;  /* 0x00007300ff0577ac */ /* 0x000f220008000800 */
[----:B------:R-:W-:Y:S01]  /*d440*/  ISETP.GE.AND P0, PT, R8, UR15, PT ;  /* 0x0000000f08007c0c */ /* 0x000fe2000bf06270 */
[----:B------:R-:W-:-:S02]  /*d450*/  IMAD.WIDE R8, R15, 0x2, R2 ;  /* 0x000000020f087825 */ /* 0x000fc400078e0202 */
[----:B------:R-:W-:Y:S01]  /*d460*/  @P2 STG.E.U16 desc[UR10][R6.64], R14 ;  /* 0x0000000e06002986 */ /* 0x000fe2000c10150a */
[----:B0-----:R-:W-:Y:S01]  /*d470*/  ISETP.LT.AND P2, PT, R78, UR6, !P6 ;  /* 0x000000064e007c0c */ /* 0x001fe2000f741270 */
[----:B------:R-:W0:Y:S01]  /*d480*/  LDCU UR6, c[0x0][0x398] ;  /* 0x00007300ff0677ac */ /* 0x000e220008000800 */
[----:B------:R-:W-:Y:S01]  /*d490*/  ISETP.LT.AND P6, PT, R77, UR8, !P6 ;  /* 0x000000084d007c0c */ /* 0x000fe2000f7c1270 */
[----:B------:R2:W-:Y:S01]  /*d4a0*/  @P4 STG.E.U16 desc[UR10][R8.64], R34 ;  /* 0x0000002208004986 */ /* 0x0005e2000c10150a */
[C---:B-1----:R-:W-:Y:S01]  /*d4b0*/  IMAD.WIDE R4, R15.reuse, 0x2, R12 ;  /* 0x000000020f047825 */ /* 0x042fe200078e020c */
[----:B------:R-:W1:Y:S03]  /*d4c0*/  LDCU UR8, c[0x0][0x398] ;  /* 0x00007300ff0877ac */ /* 0x000e660008000800 */
[----:B------:R-:W-:Y:S01]  /*d4d0*/  VIADD R11, R15, UR4 ;  /* 0x000000040f0b7c36 */ /* 0x000fe20008000000 */
[----:B--2---:R-:W-:-:S03]  /*d4e0*/  PRMT R9, R34, 0x7632, R9 ;  /* 0x0000763222097816 */ /* 0x004fc60000000009 */
[----:B------:R-:W-:Y:S02]  /*d4f0*/  IMAD.WIDE R6, R11, 0x2, R2 ;  /* 0x000000020b067825 */ /* 0x000fe400078e0202 */
[----:B------:R2:W-:Y:S01]  /*d500*/  @P1 STG.E.U16 desc[UR10][R4.64], R9 ;  /* 0x0000000904001986 */ /* 0x0005e2000c10150a */
[----:B-----5:R-:W-:Y:S01]  /*d510*/  ISETP.LT.AND P1, PT, R78, UR7, !P5 ;  /* 0x000000074e007c0c */ /* 0x020fe2000ef21270 */
[----:B------:R-:W-:Y:S01]  /*d520*/  VIADD R10, R252, 0x20 ;  /* 0x00000020fc0a7836 */ /* 0x000fe20000000000 */
[----:B------:R-:W-:Y:S01]  /*d530*/  ISETP.LT.AND P5, PT, R77, UR9, !P5 ;  /* 0x000000094d007c0c */ /* 0x000fe2000efa1270 */
[----:B------:R5:W-:Y:S01]  /*d540*/  @P2 STG.E.U16 desc[UR10][R6.64], R38 ;  /* 0x0000002606002986 */ /* 0x000be2000c10150a */
[----:B------:R-:W0:Y:S01]  /*d550*/  LDCU UR7, c[0x0][0x398] ;  /* 0x00007300ff0777ac */ /* 0x000e220008000800 */
[----:B--2---:R-:W-:Y:S01]  /*d560*/  PRMT R5, R38, 0x7632, R5 ;  /* 0x0000763226057816 */ /* 0x004fe20000000005 */
[C-C-:B------:R-:W-:Y:S01]  /*d570*/  IMAD.WIDE R8, R11.reuse, 0x2, R12.reuse ;  /* 0x000000020b087825 */ /* 0x140fe200078e020c */
[----:B------:R-:W-:Y:S01]  /*d580*/  ISETP.GE.AND P4, PT, R10, UR15, PT ;  /* 0x0000000f0a007c0c */ /* 0x000fe2000bf86270 */
[----:B------:R-:W2:Y:S02]  /*d590*/  LDCU UR9, c[0x0][0x398] ;  /* 0x00007300ff0977ac */ /* 0x000ea40008000800 */
[----:B------:R-:W-:Y:S01]  /*d5a0*/  VIADD R11, R11, UR4 ;  /* 0x000000040b0b7c36 */ /* 0x000fe20008000000 */
[----:B------:R1:W-:Y:S01]  /*d5b0*/  @P6 STG.E.U16 desc[UR10][R8.64], R5 ;  /* 0x0000000508006986 */ /* 0x0003e2000c10150a */
[----:B----4-:R-:W-:Y:S01]  /*d5c0*/  ISETP.LT.AND P6, PT, R78, UR5, !P0 ;  /* 0x000000054e007c0c */ /* 0x010fe2000c7c1270 */
[----:B------:R-:W-:Y:S01]  /*d5d0*/  VIADD R10, R252, 0x21 ;  /* 0x00000021fc0a7836 */ /* 0x000fe20000000000 */
[----:B------:R-:W4:Y:S01]  /*d5e0*/  LDCU UR5, c[0x0][0x398] ;  /* 0x00007300ff0577ac */ /* 0x000f220008000800 */
[----:B-----5:R-:W-:Y:S01]  /*d5f0*/  IMAD.WIDE R6, R11, 0x2, R12 ;  /* 0x000000020b067825 */ /* 0x020fe200078e020c */
[----:B0-----:R-:W-:-:S03]  /*d600*/  ISETP.LT.AND P0, PT, R77, UR6, !P0 ;  /* 0x000000064d007c0c */ /* 0x001fc6000c701270 */
[----:B-1----:R-:W-:Y:S01]  /*d610*/  IMAD.WIDE R4, R11, 0x2, R2 ;  /* 0x000000020b047825 */ /* 0x002fe200078e0202 */
[----:B------:R-:W-:Y:S01]  /*d620*/  PRMT R9, R35, 0x7632, R9 ;  /* 0x0000763223097816 */ /* 0x000fe20000000009 */
[----:B------:R-:W0:Y:S02]  /*d630*/  LDCU UR6, c[0x0][0x398] ;  /* 0x00007300ff0677ac */ /* 0x000e240008000800 */
[----:B------:R-:W-:Y:S01]  /*d640*/  VIADD R11, R11, UR4 ;  /* 0x000000040b0b7c36 */ /* 0x000fe20008000000 */
[----:B------:R1:W-:Y:S01]  /*d650*/  @P1 STG.E.U16 desc[UR10][R4.64], R35 ;  /* 0x0000002304001986 */ /* 0x0003e2000c10150a */
[----:B------:R-:W-:-:S03]  /*d660*/  ISETP.GE.AND P2, PT, R10, UR15, PT ;  /* 0x0000000f0a007c0c */ /* 0x000fc6000bf46270 */
[----:B------:R5:W-:Y:S01]  /*d670*/  @P5 STG.E.U16 desc[UR10][R6.64], R9 ;  /* 0x0000000906005986 */ /* 0x000be2000c10150a */
[----:B------:R-:W-:Y:S01]  /*d680*/  ISETP.LT.AND P5, PT, R78, UR8, !P4 ;  /* 0x000000084e007c0c */ /* 0x000fe2000e7a1270 */
[----:B------:R-:W-:Y:S01]  /*d690*/  VIADD R10, R252, 0x22 ;  /* 0x00000022fc0a7836 */ /* 0x000fe20000000000 */
[----:B------:R-:W-:Y:S01]  /*d6a0*/  ISETP.LT.AND P4, PT, R77, UR12, !P4 ;  /* 0x0000000c4d007c0c */ /* 0x000fe2000e781270 */
[----:B------:R-:W-:Y:S01]  /*d6b0*/  VIADD R15, R11, UR4 ;  /* 0x000000040b0f7c36 */ /* 0x000fe20008000000 */
[----:B------:R-:W-:Y:S01]  /*d6c0*/  PRMT R16, R39, 0x7632, R16 ;  /* 0x0000763227107816 */ /* 0x000fe20000000010 */
[----:B------:R-:W0:Y:S01]  /*d6d0*/  LDCU UR8, c[0x0][0x398] ;  /* 0x00007300ff0877ac */ /* 0x000e220008000800 */
[----:B------:R-:W-:Y:S01]  /*d6e0*/  ISETP.GE.AND P1, PT, R10, UR15, PT ;  /* 0x0000000f0a007c0c */ /* 0x000fe2000bf26270 */
[C---:B-1----:R-:W-:Y:S01]  /*d6f0*/  IMAD.WIDE R4, R11.reuse, 0x2, R12 ;  /* 0x000000020b047825 */ /* 0x042fe200078e020c */
[----:B------:R-:W1:Y:S03]  /*d700*/  LDCU UR12, c[0x0][0x398] ;  /* 0x00007300ff0c77ac */ /* 0x000e660008000800 */
[----:B-----5:R-:W-:-:S04]  /*d710*/  IMAD.WIDE R8, R11, 0x2, R2 ;  /* 0x000000020b087825 */ /* 0x020fc800078e0202 */
[C---:B------:R-:W-:Y:S01]  /*d720*/  IMAD.WIDE R6, R15.reuse, 0x2, R2 ;  /* 0x000000020f067825 */ /* 0x040fe200078e0202 */
[----:B------:R5:W-:Y:S03]  /*d730*/  @P6 STG.E.U16 desc[UR10][R8.64], R39 ;  /* 0x0000002708006986 */ /* 0x000be6000c10150a */
[C---:B------:R-:W-:Y:S01]  /*d740*/  IMAD.WIDE R10, R15.reuse, 0x2, R12 ;  /* 0x000000020f0a7825 */ /* 0x040fe200078e020c */
[----:B------:R0:W-:Y:S04]  /*d750*/  @P0 STG.E.U16 desc[UR10][R4.64], R16 ;  /* 0x0000001004000986 */ /* 0x0001e8000c10150a */
[----:B------:R0:W-:Y:S01]  /*d760*/  @P5 STG.E.U16 desc[UR10][R6.64], R40 ;  /* 0x0000002806005986 */ /* 0x0001e2000c10150a */
[----:B-----5:R-:W-:Y:S01]  /*d770*/  PRMT R9, R40, 0x7632, R9 ;  /* 0x0000763228097816 */ /* 0x020fe20000000009 */
[----:B------:R-:W-:Y:S01]  /*d780*/  VIADD R15, R15, UR4 ;  /* 0x000000040f0f7c36 */ /* 0x000fe20008000000 */
[----:B----4-:R-:W-:Y:S01]  /*d790*/  ISETP.LT.AND P5, PT, R78, UR5, !P1 ;  /* 0x000000054e007c0c */ /* 0x010fe2000cfa1270 */
[----:B------:R-:W-:Y:S01]  /*d7a0*/  VIADD R14, R252, 0x23 ;  /* 0x00000023fc0e7836 */ /* 0x000fe20000000000 */
[----:B------:R-:W4:Y:S01]  /*d7b0*/  LDCU UR5, c[0x0][0x398] ;  /* 0x00007300ff0577ac */ /* 0x000f220008000800 */
[----:B------:R5:W-:Y:S01]  /*d7c0*/  @P4 STG.E.U16 desc[UR10][R10.64], R9 ;  /* 0x000000090a004986 */ /* 0x000be2000c10150a */
[----:B------:R-:W-:-:S02]  /*d7d0*/  ISETP.LT.AND P4, PT, R78, UR7, !P2 ;  /* 0x000000074e007c0c */ /* 0x000fc4000d781270 */
[----:B--2---:R-:W-:Y:S01]  /*d7e0*/  ISETP.LT.AND P2, PT, R77, UR9, !P2 ;  /* 0x000000094d007c0c */ /* 0x004fe2000d741270 */
[----:B------:R-:W-:Y:S02]  /*d7f0*/  VIADD R8, R252, 0x24 ;  /* 0x00000024fc087836 */ /* 0x000fe40000000000 */
[C---:B------:R-:W-:Y:S01]  /*d800*/  VIADD R17, R15.reuse, UR4 ;  /* 0x000000040f117c36 */ /* 0x040fe20008000000 */
[----:B------:R-:W-:Y:S01]  /*d810*/  ISETP.GE.AND P6, PT, R14, UR15, PT ;  /* 0x0000000f0e007c0c */ /* 0x000fe2000bfc6270 */
[C---:B0-----:R-:W-:Y:S01]  /*d820*/  IMAD.WIDE R4, R15.reuse, 0x2, R2 ;  /* 0x000000020f047825 */ /* 0x041fe200078e0202 */
[----:B------:R-:W-:Y:S01]  /*d830*/  ISETP.GE.AND P0, PT, R8, UR15, PT ;  /* 0x0000000f08007c0c */ /* 0x000fe2000bf06270 */
[----:B------:R-:W0:Y:S01]  /*d840*/  LDCU UR7, c[0x0][0x398] ;  /* 0x00007300ff0777ac */ /* 0x000e220008000800 */
[----:B------:R-:W-:Y:S01]  /*d850*/  PRMT R14, R44, 0x7632, R14 ;  /* 0x000076322c0e7816 */ /* 0x000fe2000000000e */
[----:B------:R-:W-:Y:S01]  /*d860*/  IMAD.WIDE R6, R15, 0x2, R12 ;  /* 0x000000020f067825 */ /* 0x000fe200078e020c */
[----:B------:R-:W2:Y:S03]  /*d870*/  LDCU UR9, c[0x0][0x398] ;  /* 0x00007300ff0977ac */ /* 0x000ea60008000800 */
[----:B-----5:R-:W-:Y:S01]  /*d880*/  IMAD.WIDE R8, R17, 0x2, R2 ;  /* 0x0000000211087825 */ /* 0x020fe200078e0202 */
[----:B------:R5:W-:Y:S04]  /*d890*/  @P4 STG.E.U16 desc[UR10][R4.64], R44 ;  /* 0x0000002c04004986 */ /* 0x000be8000c10150a */
[----:B------:R0:W-:Y:S01]  /*d8a0*/  @P2 STG.E.U16 desc[UR10][R6.64], R14 ;  /* 0x0000000e06002986 */ /* 0x0001e2000c10150a */
[----:B---3--:R-:W-:Y:S01]  /*d8b0*/  ISETP.LT.AND P2, PT, R77, UR13, !P1 ;  /* 0x0000000d4d007c0c */ /* 0x008fe2000cf41270 */
[----:B------:R-:W-:Y:S01]  /*d8c0*/  VIADD R11, R17, UR4 ;  /* 0x00000004110b7c36 */ /* 0x000fe20008000000 */
[----:B------:R-:W-:Y:S01]  /*d8d0*/  PRMT R15, R41, 0x7632, R15 ;  /* 0x00007632290f7816 */ /* 0x000fe2000000000f */
[----:B------:R3:W-:Y:S01]  /*d8e0*/  @P5 STG.E.U16 desc[UR10][R8.64], R41 ;  /* 0x0000002908005986 */ /* 0x0007e2000c10150a */
[----:B------:R-:W-:Y:S01]  /*d8f0*/  ISETP.LT.AND P5, PT, R78, UR6, !P6 ;  /* 0x000000064e007c0c */ /* 0x000fe2000f7a1270 */
[----:B------:R-:W-:Y:S01]  /*d900*/  VIADD R10, R252, 0x25 ;  /* 0x00000025fc0a7836 */ /* 0x000fe20000000000 */
[----:B------:R-:W-:Y:S01]  /*d910*/  ISETP.LT.AND P6, PT, R77, UR8, !P6 ;  /* 0x000000084d007c0c */ /* 0x000fe2000f7c1270 */
[----:B-----5:R-:W-:Y:S01]  /*d920*/  IMAD.WIDE R4, R17, 0x2, R12 ;  /* 0x0000000211047825 */ /* 0x020fe200078e020c */
[----:B------:R-:W5:Y:S03]  /*d930*/  LDCU UR6, c[0x0][0x398] ;  /* 0x00007300ff0677ac */ /* 0x000f660008000800 */
[----:B0-----:R-:W-:Y:S01]  /*d940*/  IMAD.WIDE R6, R11, 0x2, R2 ;  /* 0x000000020b067825 */ /* 0x001fe200078e0202 */
[----:B------:R-:W-:Y:S01]  /*d950*/  PRMT R14, R45, 0x7632, R14 ;  /* 0x000076322d0e7816 */ /* 0x000fe2000000000e */
[----:B------:R-:W0:Y:S02]  /*d960*/  LDCU UR8, c[0x0][0x398] ;  /* 0x00007300ff0877ac */ /* 0x000e240008000800 */
[----:B---3--:R-:W-:Y:S01]  /*d970*/  IMAD.WIDE R8, R11, 0x2, R12 ;  /* 0x000000020b087825 */ /* 0x008fe200078e020c */
[----:B------:R-:W-:Y:S01]  /*d980*/  ISETP.GE.AND P4, PT, R10, UR15, PT ;  /* 0x0000000f0a007c0c */ /* 0x000fe2000bf86270 */
[----:B------:R3:W-:Y:S01]  /*d990*/  @P2 STG.E.U16 desc[UR10][R4.64], R15 ;  /* 0x0000000f04002986 */ /* 0x0007e2000c10150a */
[----:B----4-:R-:W-:Y:S01]  /*d9a0*/  ISETP.LT.AND P2, PT, R77, UR5, !P0 ;  /* 0x000000054d007c0c */ /* 0x010fe2000c741270 */
[----:B------:R-:W-:Y:S01]  /*d9b0*/  VIADD R11, R11, UR4 ;  /* 0x000000040b0b7c36 */ /* 0x000fe20008000000 */
[----:B------:R-:W4:Y:S01]  /*d9c0*/  LDCU UR13, c[0x0][0x398] ;  /* 0x00007300ff0d77ac */ /* 0x000f220008000800 */
[----:B------:R0:W-:Y:S01]  /*d9d0*/  @P5 STG.E.U16 desc[UR10][R6.64], R45 ;  /* 0x0000002d06005986 */ /* 0x0001e2000c10150a */
[----:B-1----:R-:W-:Y:S01]  /*d9e0*/  ISETP.LT.AND P5, PT, R78, UR12, !P0 ;  /* 0x0000000c4e007c0c */ /* 0x002fe2000c7a1270 */
[----:B------:R-:W-:Y:S01]  /*d9f0*/  VIADD R10, R252, 0x26 ;  /* 0x00000026fc0a7836 */ /* 0x000fe20000000000 */
[----:B------:R-:W1:Y:S01]  /*da00*/  LDCU UR5, c[0x0][0x398] ;  /* 0x00007300ff0577ac */ /* 0x000e620008000800 */
[----:B------:R2:W-:Y:S01]  /*da10*/  @P6 STG.E.U16 desc[UR10][R8.64], R14 ;  /* 0x0000000e08006986 */ /* 0x0005e2000c10150a */
[----:B------:R-:W-:Y:S01]  /*da20*/  ISETP.LT.AND P6, PT, R78, UR7, !P4 ;  /* 0x000000074e007c0c */ /* 0x000fe2000e7c1270 */
[----:B---3--:R-:W-:-:S02]  /*da30*/  VIADD R15, R11, UR4 ;  /* 0x000000040b0f7c36 */ /* 0x008fc40008000000 */
[C---:B------:R-:W-:Y:S01]  /*da40*/  IMAD.WIDE R4, R11.reuse, 0x2, R2 ;  /* 0x000000020b047825 */ /* 0x040fe200078e0202 */
[----:B------:R-:W-:Y:S01]  /*da50*/  ISETP.GE.AND P1, PT, R10, UR15, PT ;  /* 0x0000000f0a007c0c */ /* 0x000fe2000bf26270 */
[----:B------:R-:W3:Y:S02]  /*da60*/  LDCU UR7, c[0x0][0x398] ;  /* 0x00007300ff0777ac */ /* 0x000ee40008000800 */
[----:B0-----:R-:W-:Y:S01]  /*da70*/  IMAD.WIDE R6, R11, 0x2, R12 ;  /* 0x000000020b067825 */ /* 0x001fe200078e020c */
[----:B--2---:R-:W-:Y:S01]  /*da80*/  PRMT R14, R42, 0x7632, R14 ;  /* 0x000076322a0e7816 */ /* 0x004fe2000000000e */
[----:B------:R-:W0:Y:S02]  /*da90*/  LDCU UR12, c[0x0][0x398] ;  /* 0x00007300ff0c77ac */ /* 0x000e240008000800 */
[----:B------:R-:W-:Y:S01]  /*daa0*/  IMAD.WIDE R8, R15, 0x2, R2 ;  /* 0x000000020f087825 */ /* 0x000fe200078e0202 */
[----:B------:R2:W-:Y:S01]  /*dab0*/  @P5 STG.E.U16 desc[UR10][R4.64], R42 ;  /* 0x0000002a04005986 */ /* 0x0005e2000c10150a */
[----:B------:R-:W-:Y:S01]  /*dac0*/  ISETP.LT.AND P4, PT, R77, UR9, !P4 ;  /* 0x000000094d007c0c */ /* 0x000fe2000e781270 */
[----:B------:R-:W0:Y:S01]  /*dad0*/  LDCU UR9, c[0x0][0x398] ;  /* 0x00007300ff0977ac */ /* 0x000e220008000800 */
[----:B------:R-:W-:Y:S01]  /*dae0*/  VIADD R10, R252, 0x27 ;  /* 0x00000027fc0a7836 */ /* 0x000fe20000000000 */
[----:B------:R1:W-:Y:S01]  /*daf0*/  @P2 STG.E.U16 desc[UR10][R6.64], R14 ;  /* 0x0000000e06002986 */ /* 0x0003e2000c10150a */
[----:B-----5:R-:W-:Y:S01]  /*db00*/  ISETP.LT.AND P2, PT, R78, UR6, !P1 ;  /* 0x000000064e007c0c */ /* 0x020fe2000cf41270 */
[----:B------:R-:W-:Y:S01]  /*db10*/  VIADD R11, R15, UR4 ;  /* 0x000000040f0b7c36 */ /* 0x000fe20008000000 */
[----:B------:R-:W-:Y:S01]  /*db20*/  PRMT R16, R46, 0x7632, R16 ;  /* 0x000076322e107816 */ /* 0x000fe20000000010 */
[----:B------:R5:W-:Y:S01]  /*db30*/  @P6 STG.E.U16 desc[UR10][R8.64], R46 ;  /* 0x0000002e08006986 */ /* 0x000be2000c10150a */
[----:B------:R-:W-:Y:S01]  /*db40*/  ISETP.LT.AND P6, PT, R77, UR8, !P1 ;  /* 0x000000084d007c0c */ /* 0x000fe2000cfc1270 */
[----:B------:R-:W0:Y:S01]  /*db50*/  LDCU UR6, c[0x0][0x398] ;  /* 0x00007300ff0677ac */ /* 0x000e220008000800 */
[----:B------:R-:W-:Y:S01]  /*db60*/  ISETP.GE.AND P0, PT, R10, UR15, PT ;  /* 0x0000000f0a007c0c */ /* 0x000fe2000bf06270 */
[----:B------:R-:W-:-:S02]  /*db70*/  VIADD R10, R252, 0x28 ;  /* 0x00000028fc0a7836 */ /* 0x000fc40000000000 */
[----:B--2---:R-:W-:Y:S01]  /*db80*/  IMAD.WIDE R4, R15, 0x2, R12 ;  /* 0x000000020f047825 */ /* 0x004fe200078e020c */
[----:B------:R-:W-:Y:S01]  /*db90*/  PRMT R17, R43, 0x7632, R17 ;  /* 0x000076322b117816 */ /* 0x000fe20000000011 */
[----:B------:R-:W2:Y:S02]  /*dba0*/  LDCU UR8, c[0x0][0x398] ;  /* 0x00007300ff0877ac */ /* 0x000ea40008000800 */
[----:B-1----:R-:W-:Y:S01]  /*dbb0*/  IMAD.WIDE R6, R11, 0x2, R2 ;  /* 0x000000020b067825 */ /* 0x002fe200078e0202 */
[----:B------:R-:W-:-:S03]  /*dbc0*/  ISETP.GE.AND P5, PT, R10, UR15, PT ;  /* 0x0000000f0a007c0c */ /* 0x000fc6000bfa6270 */
[----:B-----5:R-:W-:Y:S01]  /*dbd0*/  IMAD.WIDE R8, R11, 0x2, R12 ;  /* 0x000000020b087825 */ /* 0x020fe200078e020c */
[----:B------:R1:W-:Y:S01]  /*dbe0*/  @P4 STG.E.U16 desc[UR10][R4.64], R16 ;  /* 0x0000001004004986 */ /* 0x0003e2000c10150a */
[C---:B----4-:R-:W-:Y:S01]  /*dbf0*/  ISETP.LT.AND P4, PT, R78.reuse, UR13, !P0 ;  /* 0x0000000d4e007c0c */ /* 0x050fe2000c781270 */
[----:B------:R-:W4:Y:S02]  /*dc00*/  LDCU UR13, c[0x0][0x398] ;  /* 0x00007300ff0d77ac */ /* 0x000f240008000800 */
[----:B------:R5:W-:Y:S01]  /*dc10*/  @P2 STG.E.U16 desc[UR10][R6.64], R43 ;  /* 0x0000002b06002986 */ /* 0x000be2000c10150a */
[----:B------:R-:W-:Y:S01]  /*dc20*/  ISETP.LT.AND P2, PT, R77, UR5, !P0 ;  /* 0x000000054d007c0c */ /* 0x000fe2000c741270 */
[----:B------:R-:W-:Y:S01]  /*dc30*/  VIADD R11, R11, UR4 ;  /* 0x000000040b0b7c36 */ /* 0x000fe20008000000 */
[----:B------:R-:W2:Y:S01]  /*dc40*/  LDCU UR5, c[0x0][0x398] ;  /* 0x00007300ff0577ac */ /* 0x000ea20008000800 */
[----:B------:R4:W-:Y:S01]  /*dc50*/  @P6 STG.E.U16 desc[UR10][R8.64], R17 ;  /* 0x0000001108006986 */ /* 0x0009e2000c10150a */
[----:B---3--:R-:W-:Y:S01]  /*dc60*/  ISETP.LT.AND P6, PT, R78, UR7, !P5 ;  /* 0x000000074e007c0c */ /* 0x008fe2000efc1270 */
[----:B------:R-:W-:-:S02]  /*dc70*/  VIADD R10, R252, 0x29 ;  /* 0x00000029fc0a7836 */ /* 0x000fc40000000000 */
[----:B------:R-:W-:Y:S01]  /*dc80*/  VIADD R15, R11, UR4 ;  /* 0x000000040b0f7c36 */ /* 0x000fe20008000000 */
[----:B------:R-:W-:Y:S01]  /*dc90*/  PRMT R14, R47, 0x7632, R14 ;  /* 0x000076322f0e7816 */ /* 0x000fe2000000000e */
[----:B-1----:R-:W-:Y:S01]  /*dca0*/  IMAD.WIDE R4, R11, 0x2, R2 ;  /* 0x000000020b047825 */ /* 0x002fe200078e0202 */
[----:B0-----:R-:W-:Y:S01]  /*dcb0*/  ISETP.LT.AND P5, PT, R77, UR12, !P5 ;  /* 0x0000000c4d007c0c */ /* 0x001fe2000efa1270 */
[----:B------:R-:W0:Y:S02]  /*dcc0*/  LDCU UR7, c[0x0][0x398] ;  /* 0x00007300ff0777ac */ /* 0x000e240008000800 */
[----:B-----5:R-:W-:Y:S01]  /*dcd0*/  IMAD.WIDE R6, R11, 0x2, R12 ;  /* 0x000000020b067825 */ /* 0x020fe200078e020c */
[----:B------:R-:W-:-:S03]  /*dce0*/  ISETP.GE.AND P1, PT, R10, UR15, PT ;  /* 0x0000000f0a007c0c */ /* 0x000fc6000bf26270 */
[----:B----4-:R-:W-:Y:S01]  /*dcf0*/  IMAD.WIDE R8, R15, 0x2, R2 ;  /* 0x000000020f087825 */ /* 0x010fe200078e0202 */
[----:B------:R1:W-:Y:S01]  /*dd00*/  @P4 STG.E.U16 desc[UR10][R4.64], R47 ;  /* 0x0000002f04004986 */ /* 0x0003e2000c10150a */
[----:B------:R-:W3:Y:S02]  /*dd10*/  LDCU UR12, c[0x0][0x398] ;  /* 0x00007300ff0c77ac */ /* 0x000ee40008000800 */
[----:B------:R-:W-:Y:S01]  /*dd20*/  VIADD R10, R252, 0x2a ;  /* 0x0000002afc0a7836 */ /* 0x000fe20000000000 */
[----:B------:R4:W-:Y:S01]  /*dd30*/  @P2 STG.E.U16 desc[UR10][R6.64], R14 ;  /* 0x0000000e06002986 */ /* 0x0009e2000c10150a */
[----:B------:R-:W-:Y:S02]  /*dd40*/  ISETP.LT.AND P2, PT, R78, UR6, !P1 ;  /* 0x000000064e007c0c */ /* 0x000fe4000cf41270 */
[----:B------:R-:W-:Y:S01]  /*dd50*/  PRMT R16, R48, 0x7632, R16 ;  /* 0x0000763230107816 */ /* 0x000fe20000000010 */
[----:B------:R5:W-:Y:S01]  /*dd60*/  @P6 STG.E.U16 desc[UR10][R8.64], R48 ;  /* 0x0000003008006986 */ /* 0x000be2000c10150a */
[----:B--2---:R-:W-:Y:S01]  /*dd70*/  ISETP.LT.AND P6, PT, R77, UR8, !P1 ;  /* 0x000000084d007c0c */ /* 0x004fe2000cfc1270 */
[----:B------:R-:W-:-:S02]  /*dd80*/  VIADD R11, R15, UR4 ;  /* 0x000000040f0b7c36 */ /* 0x000fc40008000000 */
[----:B-1----:R-:W-:Y:S01]  /*dd90*/  IMAD.WIDE R4, R15, 0x2, R12 ;  /* 0x000000020f047825 */ /* 0x002fe200078e020c */
[----:B------:R-:W-:Y:S01]  /*dda0*/  ISETP.GE.AND P0, PT, R10, UR15, PT ;  /* 0x0000000f0a007c0c */ /* 0x000fe2000bf06270 */
[----:B------:R-:W1:Y:S02]  /*ddb0*/  LDCU UR6, c[0x0][0x398] ;  /* 0x00007300ff0677ac */ /* 0x000e640008000800 */
[----:B------:R-:W-:Y:S01]  /*ddc0*/  VIADD R10, R252, 0x2b ;  /* 0x0000002bfc0a7836 */ /* 0x000fe20000000000 */
[----:B------:R2:W-:Y:S01]  /*ddd0*/  @P5 STG.E.U16 desc[UR10][R4.64], R16 ;  /* 0x0000001004005986 */ /* 0x0005e2000c10150a */
[C---:B----4-:R-:W-:Y:S01]  /*dde0*/  IMAD.WIDE R6, R11.reuse, 0x2, R2 ;  /* 0x000000020b067825 */ /* 0x050fe200078e0202 */
[----:B------:R-:W-:Y:S01]  /*ddf0*/  ISETP.LT.AND P5, PT, R78, UR9, !P0 ;  /* 0x000000094e007c0c */ /* 0x000fe2000c7a1270 */
[----:B------:R-:W4:Y:S01]  /*de00*/  LDCU UR8, c[0x0][0x398] ;  /* 0x00007300ff0877ac */ /* 0x000f220008000800 */
[----:B------:R-:W-:Y:S01]  /*de10*/  PRMT R15, R52, 0x7632, R15 ;  /* 0x00007632340f7816 */ /* 0x000fe2000000000f */
[----:B-----5:R-:W-:Y:S01]  /*de20*/  IMAD.WIDE R8, R11, 0x2, R12 ;  /* 0x000000020b087825 */ /* 0x020fe200078e020c */
[----:B------:R-:W-:-:S02]  /*de30*/  ISETP.LT.AND P0, PT, R77, UR5, !P0 ;  /* 0x000000054d007c0c */ /* 0x000fc4000c701270 */
[----:B------:R-:W-:Y:S01]  /*de40*/  ISETP.GE.AND P4, PT, R10, UR15, PT ;  /* 0x0000000f0a007c0c */ /* 0x000fe2000bf86270 */
[----:B------:R-:W-:Y:S01]  /*de50*/  VIADD R10, R252, 0x2c ;  /* 0x0000002cfc0a7836 */ /* 0x000fe20000000000 */
[----:B------:R5:W-:Y:S01]  /*de60*/  @P2 STG.E.U16 desc[UR10][R6.64], R52 ;  /* 0x0000003406002986 */ /* 0x000be2000c10150a */
[----:B------:R-:W-:Y:S01]  /*de70*/  VIADD R11, R11, UR4 ;  /* 0x000000040b0b7c36 */ /* 0x000fe20008000000 */
[----:B------:R-:W1:Y:S02]  /*de80*/  LDCU UR9, c[0x0][0x398] ;  /* 0x00007300ff0977ac */ /* 0x000e640008000800 */
[----:B------:R4:W-:Y:S01]  /*de90*/  @P6 STG.E.U16 desc[UR10][R8.64], R15 ;  /* 0x0000000f08006986 */ /* 0x0009e2000c10150a */
[----:B0-----:R-:W-:Y:S01]  /*dea0*/  ISETP.LT.AND P6, PT, R78, UR7, !P4 ;  /* 0x000000074e007c0c */ /* 0x001fe2000e7c1270 */
[----:B--2---:R-:W-:Y:S01]  /*deb0*/  IMAD.WIDE R4, R11, 0x2, R2 ;  /* 0x000000020b047825 */ /* 0x004fe200078e0202 */
[----:B---3--:R-:W-:Y:S01]  /*dec0*/  ISETP.LT.AND P4, PT, R77, UR12, !P4 ;  /* 0x0000000c4d007c0c */ /* 0x008fe2000e781270 */
[----:B------:R-:W0:Y:S01]  /*ded0*/  LDCU UR5, c[0x0][0x398] ;  /* 0x00007300ff0577ac */ /* 0x000e220008000800 */
[----:B------:R-:W-:Y:S01]  /*dee0*/  ISETP.GE.AND P1, PT, R10, UR15, PT ;  /* 0x0000000f0a007c0c */ /* 0x000fe2000bf26270 */
[----:B------:R-:W-:-:S02]  /*def0*/  VIADD R10, R252, 0x2d ;  /* 0x0000002dfc0a7836 */ /* 0x000fc40000000000 */
[----:B-----5:R-:W-:Y:S01]  /*df00*/  IMAD.WIDE R6, R11, 0x2, R12 ;  /* 0x000000020b067825 */ /* 0x020fe200078e020c */
[----:B----4-:R-:W-:-:S03]  /*df10*/  PRMT R9, R49, 0x7632, R9 ;  /* 0x0000763231097816 */ /* 0x010fc60000000009 */
[----:B------:R-:W-:Y:S01]  /*df20*/  VIADD R15, R11, UR4 ;  /* 0x000000040b0f7c36 */ /* 0x000fe20008000000 */
[----:B------:R2:W-:Y:S01]  /*df30*/  @P5 STG.E.U16 desc[UR10][R4.64], R49 ;  /* 0x0000003104005986 */ /* 0x0005e2000c10150a */
[----:B------:R-:W-:Y:S01]  /*df40*/  ISETP.GE.AND P2, PT, R10, UR15, PT ;  /* 0x0000000f0a007c0c */ /* 0x000fe2000bf46270 */
[----:B------:R-:W3:Y:S02]  /*df50*/  LDCU UR7, c[0x0][0x398] ;  /* 0x00007300ff0777ac */ /* 0x000ee40008000800 */
[----:B------:R4:W-:Y:S01]  /*df60*/  @P0 STG.E.U16 desc[UR10][R6.64], R9 ;  /* 0x0000000906000986 */ /* 0x0009e2000c10150a */
[----:B------:R-:W-:Y:S01]  /*df70*/  IMAD.WIDE R10, R15, 0x2, R12 ;  /* 0x000000020f0a7825 */ /* 0x000fe200078e020c */
[----:B-1----:R-:W-:Y:S01]  /*df80*/  ISETP.LT.AND P0, PT, R78, UR6, !P1 ;  /* 0x000000064e007c0c */ /* 0x002fe2000cf01270 */
[----:B------:R-:W1:Y:S02]  /*df90*/  LDCU UR6, c[0x0][0x398] ;  /* 0x00007300ff0677ac */ /* 0x000e640008000800 */
[----:B------:R-:W-:Y:S01]  /*dfa0*/  VIADD R14, R252, 0x2e ;  /* 0x0000002efc0e7836 */ /* 0x000fe20000000000 */
[----:B------:R-:W-:Y:S01]  /*dfb0*/  PRMT R16, R55, 0x7632, R16 ;  /* 0x0000763237107816 */ /* 0x000fe20000000010 */
[----:B------:R-:W5:Y:S01]  /*dfc0*/  LDCU UR12, c[0x0][0x398] ;  /* 0x00007300ff0c77ac */ /* 0x000f620008000800 */
[----:B--2---:R-:W-:Y:S01]  /*dfd0*/  PRMT R5, R53, 0x7632, R5 ;  /* 0x0000763235057816 */ /* 0x004fe20000000005 */
[----:B----4-:R-:W-:-:S05]  /*dfe0*/  IMAD.WIDE R8, R15, 0x2, R2 ;  /* 0x000000020f087825 */ /* 0x010fca00078e0202 */
[----:B------:R-:W-:Y:S04]  /*dff0*/  @P6 STG.E.U16 desc[UR10][R8.64], R53 ;  /* 0x0000003508006986 */ /* 0x000fe8000c10150a */
[----:B------:R2:W-:Y:S01]  /*e000*/  @P4 STG.E.U16 desc[UR10][R10.64], R5 ;  /* 0x000000050a004986 */ /* 0x0005e2000c10150a */
[----:B------:R-:W-:Y:S01]  /*e010*/  ISETP.LT.AND P4, PT, R77, UR8, !P1 ;  /* 0x000000084d007c0c */ /* 0x000fe2000cf81270 */
[----:B------:R-:W4:Y:S01]  /*e020*/  LDCU UR8, c[0x0][0x398] ;  /* 0x00007300ff0877ac */ /* 0x000f220008000800 */
[----:B------:R-:W-:Y:S01]  /*e030*/  VIADD R15, R15, UR4 ;  /* 0x000000040f0f7c36 */ /* 0x000fe20008000000 */
[----:B------:R-:W-:Y:S02]  /*e040*/  ISETP.LT.AND P6, PT, R78, UR9, !P2 ;  /* 0x000000094e007c0c */ /* 0x000fe4000d7c1270 */
[----:B0-----:R-:W-:Y:S01]  /*e050*/  ISETP.LT.AND P2, PT, R77, UR5, !P2 ;  /* 0x000000054d007c0c */ /* 0x001fe2000d741270 */
[----:B------:R-:W0:Y:S01]  /*e060*/  LDCU UR5, c[0x0][0x398] ;  /* 0x00007300ff0577ac */ /* 0x000e220008000800 */
[C---:B------:R-:W-:Y:S01]  /*e070*/  IMAD.WIDE R6, R15.reuse, 0x2, R12 ;  /* 0x000000020f067825 */ /* 0x040fe200078e020c */
[----:B------:R-:W-:Y:S01]  /*e080*/  ISETP.GE.AND P5, PT, R14, UR15, PT ;  /* 0x0000000f0e007c0c */ /* 0x000fe2000bfa6270 */
[----:B------:R-:W0:Y:S02]  /*e090*/  LDCU UR9, c[0x0][0x398] ;  /* 0x00007300ff0977ac */ /* 0x000e240008000800 */
[----:B--2---:R-:W-:Y:S01]  /*e0a0*/  IMAD.WIDE R4, R15, 0x2, R2 ;  /* 0x000000020f047825 */ /* 0x004fe200078e0202 */
[----:B------:R-:W-:-:S03]  /*e0b0*/  PRMT R11, R50, 0x7632, R11 ;  /* 0x00007632320b7816 */ /* 0x000fc6000000000b */
[----:B------:R-:W-:Y:S01]  /*e0c0*/  VIADD R17, R15, UR4 ;  /* 0x000000040f117c36 */ /* 0x000fe20008000000 */
[----:B------:R2:W-:Y:S01]  /*e0d0*/  @P0 STG.E.U16 desc[UR10][R4.64], R50 ;  /* 0x0000003204000986 */ /* 0x0005e2000c10150a */
[----:B------:R-:W-:Y:S02]  /*e0e0*/  VIADD R14, R252, 0x2f ;  /* 0x0000002ffc0e7836 */ /* 0x000fe40000000000 */
[C---:B------:R-:W-:Y:S01]  /*e0f0*/  IMAD.WIDE R8, R17.reuse, 0x2, R2 ;  /* 0x0000000211087825 */ /* 0x040fe200078e0202 */
[----:B------:R0:W-:Y:S01]  /*e100*/  @P4 STG.E.U16 desc[UR10][R6.64], R11 ;  /* 0x0000000b06004986 */ /* 0x0001e2000c10150a */
[----:B-1----:R-:W-:Y:S01]  /*e110*/  ISETP.LT.AND P4, PT, R78, UR6, !P5 ;  /* 0x000000064e007c0c */ /* 0x002fe2000ef81270 */
[----:B------:R-:W1:Y:S01]  /*e120*/  LDCU UR6, c[0x0][0x398] ;  /* 0x00007300ff0677ac */ /* 0x000e620008000800 */
[----:B------:R-:W-:Y:S01]  /*e130*/  ISETP.GE.AND P1, PT, R14, UR15, PT ;  /* 0x0000000f0e007c0c */ /* 0x000fe2000bf26270 */
[----:B------:R1:W-:Y:S01]  /*e140*/  @P6 STG.E.U16 desc[UR10][R8.64], R54 ;  /* 0x0000003608006986 */ /* 0x0003e2000c10150a */
[----:B--2---:R-:W-:Y:S01]  /*e150*/  IMAD.WIDE R4, R17, 0x2, R12 ;  /* 0x0000000211047825 */ /* 0x004fe200078e020c */
[----:B0-----:R-:W-:-:S02]  /*e160*/  PRMT R7, R54, 0x7632, R7 ;  /* 0x0000763236077816 */ /* 0x001fc40000000007 */
[----:B---3--:R-:W-:Y:S01]  /*e170*/  ISETP.LT.AND P5, PT, R77, UR7, !P5 ;  /* 0x000000074d007c0c */ /* 0x008fe2000efa1270 */
[----:B------:R-:W0:Y:S02]  /*e180*/  LDCU UR7, c[0x0][0x398] ;  /* 0x00007300ff0777ac */ /* 0x000e240008000800 */
[----:B------:R2:W-:Y:S01]  /*e190*/  @P2 STG.E.U16 desc[UR10][R4.64], R7 ;  /* 0x0000000704002986 */ /* 0x0005e2000c10150a */
[----:B----4-:R-:W-:Y:S01]  /*e1a0*/  ISETP.LT.AND P2, PT, R78, UR8, !P1 ;  /* 0x000000084e007c0c */ /* 0x010fe2000cf41270 */
[----:B------:R-:W-:Y:S01]  /*e1b0*/  VIADD R17, R17, UR4 ;  /* 0x0000000411117c36 */ /* 0x000fe20008000000 */
[----:B------:R-:W3:Y:S01]  /*e1c0*/  LDCU UR8, c[0x0][0x398] ;  /* 0x00007300ff0877ac */ /* 0x000ee20008000800 */
[----:B------:R-:W-:Y:S01]  /*e1d0*/  VIADD R10, R252, 0x30 ;  /* 0x00000030fc0a7836 */ /* 0x000fe20000000000 */
[----:B------:R-:W-:Y:S01]  /*e1e0*/  ISETP.LT.AND P1, PT, R77, UR5, !P1 ;  /* 0x000000054d007c0c */ /* 0x000fe2000cf21270 */
[C---:B-1----:R-:W-:Y:S01]  /*e1f0*/  IMAD.WIDE R8, R17.reuse, 0x2, R12 ;  /* 0x0000000211087825 */ /* 0x042fe200078e020c */
[----:B------:R-:W1:Y:S02]  /*e200*/  LDCU UR5, c[0x0][0x398] ;  /* 0x00007300ff0577ac */ /* 0x000e640008000800 */
[----:B------:R-:W-:Y:S01]  /*e210*/  ISETP.GE.AND P0, PT, R10, UR15, PT ;  /* 0x0000000f0a007c0c */ /* 0x000fe2000bf06270 */
[----:B--2---:R-:W-:Y:S01]  /*e220*/  IMAD.WIDE R6, R17, 0x2, R2 ;  /* 0x0000000211067825 */ /* 0x004fe200078e0202 */
[----:B------:R-:W-:-:S03]  /*e230*/  PRMT R5, R51, 0x7632, R5 ;  /* 0x0000763233057816 */ /* 0x000fc60000000005 */
[----:B------:R-:W-:Y:S01]  /*e240*/  VIADD R17, R17, UR4 ;  /* 0x0000000411117c36 */ /* 0x000fe20008000000 */
[----:B------:R2:W-:Y:S01]  /*e250*/  @P4 STG.E.U16 desc[UR10][R6.64], R51 ;  /* 0x0000003306004986 */ /* 0x0005e2000c10150a */
[----:B------:R-:W-:-:S03]  /*e260*/  VIADD R10, R252, 0x31 ;  /* 0x00000031fc0a7836 */ /* 0x000fc60000000000 */
[----:B------:R4:W-:Y:S02]  /*e270*/  @P5 STG.E.U16 desc[UR10][R8.64], R5 ;  /* 0x0000000508005986 */ /* 0x0009e4000c10150a */
[----:B------:R-:W-:Y:S01]  /*e280*/  ISETP.GE.AND P6, PT, R10, UR15, PT ;  /* 0x0000000f0a007c0c */ /* 0x000fe2000bfc6270 */
[----:B------:R-:W-:Y:S01]  /*e290*/  VIADD R10, R252, 0x32 ;  /* 0x00000032fc0a7836 */ /* 0x000fe20000000000 */
[----:B------:R-:W-:Y:S01]  /*e2a0*/  ISETP.LT.AND P5, PT, R78, UR6, !P0 ;  /* 0x000000064e007c0c */ /* 0x000fe2000c7a1270 */
[C---:B------:R-:W-:Y:S02]  /*e2b0*/  VIADD R11, R17.reuse, UR4 ;  /* 0x00000004110b7c36 */ /* 0x040fe40008000000 */
[----:B--2---:R-:W-:-:S04]  /*e2c0*/  IMAD.WIDE R6, R17, 0x2, R12 ;  /* 0x0000000211067825 */ /* 0x004fc800078e020c */
[--C-:B----4-:R-:W-:Y:S01]  /*e2d0*/  IMAD.WIDE R4, R17, 0x2, R2.reuse ;  /* 0x0000000211047825 */ /* 0x110fe200078e0202 */
[C---:B0-----:R-:W-:Y:S01]  /*e2e0*/  ISETP.LT.AND P0, PT, R77.reuse, UR7, !P0 ;  /* 0x000000074d007c0c */ /* 0x041fe2000c701270 */
[----:B------:R-:W0:Y:S03]  /*e2f0*/  LDCU UR6, c[0x0][0x398] ;  /* 0x00007300ff0677ac */ /* 0x000e260008000800 */
[----:B------:R2:W-:Y:S01]  /*e300*/  @P2 STG.E.U16 desc[UR10][R4.64], R55 ;  /* 0x0000003704002986 */ /* 0x0005e2000c10150a */
[----:B------:R-:W-:Y:S01]  /*e310*/  ISETP.GE.AND P4, PT, R10, UR15, PT ;  /* 0x0000000f0a007c0c */ /* 0x000fe2000bf86270 */
[----:B------:R-:W4:Y:S02]  /*e320*/  LDCU UR7, c[0x0][0x398] ;  /* 0x00007300ff0777ac */ /* 0x000f240008000800 */
[----:B------:R0:W-:Y:S01]  /*e330*/  @P1 STG.E.U16 desc[UR10][R6.64], R16 ;  /* 0x0000001006001986 */ /* 0x0001e2000c10150a */
[----:B---3--:R-:W-:Y:S01]  /*e340*/  ISETP.LT.AND P1, PT, R78, UR8, !P6 ;  /* 0x000000084e007c0c */ /* 0x008fe2000f721270 */
[----:B------:R-:W-:Y:S01]  /*e350*/  VIADD R10, R252, 0x33 ;  /* 0x00000033fc0a7836 */ /* 0x000fe20000000000 */
[----:B------:R-:W-:Y:S01]  /*e360*/  ISETP.LT.AND P6, PT, R77, UR9, !P6 ;  /* 0x000000094d007c0c */ /* 0x000fe2000f7c1270 */
[C---:B------:R-:W-:Y:S01]  /*e370*/  VIADD R15, R11.reuse, UR4 ;  /* 0x000000040b0f7c36 */ /* 0x040fe20008000000 */
[----:B------:R-:W3:Y:S01]  /*e380*/  LDCU UR8, c[0x0][0x398] ;  /* 0x00007300ff0877ac */ /* 0x000ee20008000800 */
[C---:B------:R-:W-:Y:S01]  /*e390*/  IMAD.WIDE R8, R11.reuse, 0x2, R2 ;  /* 0x000000020b087825 */ /* 0x040fe200078e0202 */
[----:B------:R-:W-:Y:S01]  /*e3a0*/  ISETP.GE.AND P2, PT, R10, UR15, PT ;  /* 0x0000000f0a007c0c */ /* 0x000fe2000bf46270 */
[----:B------:R-:W3:Y:S02]  /*e3b0*/  LDCU UR9, c[0x0][0x398] ;  /* 0x00007300ff0977ac */ /* 0x000ee40008000800 */
[----:B--2---:R-:W-:Y:S01]  /*e3c0*/  IMAD.WIDE R4, R11, 0x2, R12 ;  /* 0x000000020b047825 */ /* 0x004fe200078e020c */
[----:B0-----:R-:W-:-:S03]  /*e3d0*/  PRMT R7, R56, 0x7632, R7 ;  /* 0x0000763238077816 */ /* 0x001fc60000000007 */
[----:B------:R-:W-:Y:S01]  /*e3e0*/  IMAD.WIDE R10, R15, 0x2, R2 ;  /* 0x000000020f0a7825 */ /* 0x000fe200078e0202 */
[----:B------:R0:W-:Y:S04]  /*e3f0*/  @P5 STG.E.U16 desc[UR10][R8.64], R56 ;  /* 0x0000003808005986 */ /* 0x0001e8000c10150a */
[----:B------:R2:W-:Y:S04]  /*e400*/  @P0 STG.E.U16 desc[UR10][R4.64], R7 ;  /* 0x0000000704000986 */ /* 0x0005e8000c10150a */
[----:B------:R3:W-:Y:S01]  /*e410*/  @P1 STG.E.U16 desc[UR10][R10.64], R60 ;  /* 0x0000003c0a001986 */ /* 0x0007e2000c10150a */
[----:B-1----:R-:W-:Y:S01]  /*e420*/  ISETP.LT.AND P1, PT, R78, UR5, !P4 ;  /* 0x000000054e007c0c */ /* 0x002fe2000e721270 */
[----:B------:R-:W1:Y:S01]  /*e430*/  LDCU UR5, c[0x0][0x398] ;  /* 0x00007300ff0577ac */ /* 0x000e620008000800 */
[----:B------:R-:W-:Y:S01]  /*e440*/  ISETP.LT.AND P4, PT, R77, UR6, !P4 ;  /* 0x000000064d007c0c */ /* 0x000fe2000e781270 */
[----:B0-----:R-:W-:-:S02]  /*e450*/  VIADD R9, R15, UR4 ;  /* 0x000000040f097c36 */ /* 0x001fc40008000000 */
[----:B------:R-:W-:Y:S01]  /*e460*/  VIADD R8, R252, 0x35 ;  /* 0x00000035fc087836 */ /* 0x000fe20000000000 */
[----:B------:R-:W0:Y:S01]  /*e470*/  LDCU UR6, c[0x0][0x398] ;  /* 0x00007300ff0677ac */ /* 0x000e220008000800 */
[----:B--2---:R-:W-:Y:S01]  /*e480*/  PRMT R5, R60, 0x7632, R5 ;  /* 0x000076323c057816 */ /* 0x004fe20000000005 */
[----:B------:R-:W-:-:S05]  /*e490*/  IMAD.WIDE R6, R15, 0x2, R12 ;  /* 0x000000020f067825 */ /* 0x000fca00078e020c */
[----:B------:R2:W-:Y:S01]  /*e4a0*/  @P6 STG.E.U16 desc[UR10][R6.64], R5 ;  /* 0x0000000506006986 */ /* 0x0005e2000c10150a */
[----:B----4-:R-:W-:Y:S01]  /*e4b0*/  ISETP.LT.AND P6, PT, R78, UR7, !P2 ;  /* 0x000000074e007c0c */ /* 0x010fe2000d7c1270 */
[----:B------:R-:W-:Y:S01]  /*e4c0*/  VIADD R15, R9, UR4 ;  /* 0x00000004090f7c36 */ /* 0x000fe20008000000 */
[----:B------:R-:W-:Y:S01]  /*e4d0*/  ISETP.GE.AND P0, PT, R8, UR15, PT ;  /* 0x0000000f08007c0c */ /* 0x000fe2000bf06270 */
[----:B------:R-:W-:Y:S01]  /*e4e0*/  VIADD R14, R252, 0x34 ;  /* 0x00000034fc0e7836 */ /* 0x000fe20000000000 */
[----:B------:R-:W4:Y:S01]  /*e4f0*/  LDCU UR7, c[0x0][0x398] ;  /* 0x00007300ff0777ac */ /* 0x000f220008000800 */
[----:B---3--:R-:W-:-:S04]  /*e500*/  IMAD.WIDE R10, R15, 0x2, R2 ;  /* 0x000000020f0a7825 */ /* 0x008fc800078e0202 */
[----:B--2---:R-:W-:Y:S01]  /*e510*/  IMAD.WIDE R4, R9, 0x2, R2 ;  /* 0x0000000209047825 */ /* 0x004fe200078e0202 */
[----:B------:R-:W-:-:S03]  /*e520*/  PRMT R7, R57, 0x7632, R7 ;  /* 0x0000763239077816 */ /* 0x000fc60000000007 */
[----:B------:R-:W-:Y:S01]  /*e530*/  IMAD.WIDE R8, R9, 0x2, R12 ;  /* 0x0000000209087825 */ /* 0x000fe200078e020c */
[----:B------:R-:W-:Y:S01]  /*e540*/  ISETP.GE.AND P5, PT, R14, UR15, PT ;  /* 0x0000000f0e007c0c */ /* 0x000fe2000bfa6270 */
[----:B------:R2:W-:Y:S01]  /*e550*/  @P1 STG.E.U16 desc[UR10][R4.64], R57 ;  /* 0x0000003904001986 */ /* 0x0005e2000c10150a */
[C---:B------:R-:W-:Y:S01]  /*e560*/  ISETP.LT.AND P2, PT, R77.reuse, UR8, !P2 ;  /* 0x000000084d007c0c */ /* 0x040fe2000d741270 */
[----:B------:R-:W3:Y:S02]  /*e570*/  LDCU UR8, c[0x0][0x398] ;  /* 0x00007300ff0877ac */ /* 0x000ee40008000800 */
[----:B------:R4:W-:Y:S04]  /*e580*/  @P4 STG.E.U16 desc[UR10][R8.64], R7 ;  /* 0x0000000708004986 */ /* 0x0009e8000c10150a */
[----:B------:R-:W-:Y:S01]  /*e590*/  @P6 STG.E.U16 desc[UR10][R10.64], R61 ;  /* 0x0000003d0a006986 */ /* 0x000fe2000c10150a */
[----:B-1----:R-:W-:Y:S01]  /*e5a0*/  ISETP.LT.AND P6, PT, R78, UR5, !P5 ;  /* 0x000000054e007c0c */ /* 0x002fe2000efc1270 */
[----:B------:R-:W1:Y:S01]  /*e5b0*/  LDCU UR5, c[0x0][0x398] ;  /* 0x00007300ff0577ac */ /* 0x000e620008000800 */
[----:B0-----:R-:W-:Y:S01]  /*e5c0*/  ISETP.LT.AND P5, PT, R77, UR6, !P5 ;  /* 0x000000064d007c0c */ /* 0x001fe2000efa1270 */
[----:B------:R-:W-:-:S02]  /*e5d0*/  VIADD R6, R252, 0x37 ;  /* 0x00000037fc067836 */ /* 0x000fc40000000000 */
[----:B--2---:R-:W-:Y:S01]  /*e5e0*/  IMAD.WIDE R4, R15, 0x2, R12 ;  /* 0x000000020f047825 */ /* 0x004fe200078e020c */
[----:B------:R-:W0:Y:S01]  /*e5f0*/  LDCU UR6, c[0x0][0x398] ;  /* 0x00007300ff0677ac */ /* 0x000e220008000800 */
[----:B----4-:R-:W-:Y:S02]  /*e600*/  PRMT R9, R61, 0x7632, R9 ;  /* 0x000076323d097816 */ /* 0x010fe40000000009 */
[----:B------:R-:W-:Y:S01]  /*e610*/  VIADD R17, R15, UR4 ;  /* 0x000000040f117c36 */ /* 0x000fe20008000000 */
[----:B------:R-:W-:Y:S01]  /*e620*/  ISETP.GE.AND P4, PT, R6, UR15, PT ;  /* 0x0000000f06007c0c */ /* 0x000fe2000bf86270 */
[----:B------:R-:W-:Y:S01]  /*e630*/  VIADD R14, R252, 0x36 ;  /* 0x00000036fc0e7836 */ /* 0x000fe20000000000 */
[----:B------:R2:W-:Y:S01]  /*e640*/  @P2 STG.E.U16 desc[UR10][R4.64], R9 ;  /* 0x0000000904002986 */ /* 0x0005e2000c10150a */
[----:B------:R-:W-:Y:S01]  /*e650*/  IMAD.WIDE R6, R17, 0x2, R2 ;  /* 0x0000000211067825 */ /* 0x000fe200078e0202 */
[----:B------:R-:W-:Y:S01]  /*e660*/  ISETP.LT.AND P2, PT, R78, UR7, !P0 ;  /* 0x000000074e007c0c */ /* 0x000fe2000c741270 */
[----:B------:R-:W4:Y:S01]  /*e670*/  LDCU UR7, c[0x0][0x398] ;  /* 0x00007300ff0777ac */ /* 0x000f220008000800 */
[----:B------:R-:W-:Y:S01]  /*e680*/  ISETP.LT.AND P0, PT, R77, UR9, !P0 ;  /* 0x000000094d007c0c */ /* 0x000fe2000c701270 */
[C---:B------:R-:W-:Y:S01]  /*e690*/  VIADD R15, R17.reuse, UR4 ;  /* 0x00000004110f7c36 */ /* 0x040fe20008000000 */
[----:B------:R-:W-:Y:S01]  /*e6a0*/  ISETP.GE.AND P1, PT, R14, UR15, PT ;  /* 0x0000000f0e007c0c */ /* 0x000fe2000bf26270 */
[----:B------:R0:W-:Y:S01]  /*e6b0*/  @P6 STG.E.U16 desc[UR10][R6.64], R58 ;  /* 0x0000003a06006986 */ /* 0x0001e2000c10150a */
[----:B------:R-:W4:Y:S01]  /*e6c0*/  LDCU UR9, c[0x0][0x398] ;  /* 0x00007300ff0977ac */ /* 0x000f220008000800 */
[----:B--2---:R-:W-:Y:S01]  /*e6d0*/  PRMT R5, R58, 0x7632, R5 ;  /* 0x000076323a057816 */ /* 0x004fe20000000005 */
[----:B------:R-:W-:-:S05]  /*e6e0*/  IMAD.WIDE R8, R17, 0x2, R12 ;  /* 0x0000000211087825 */ /* 0x000fca00078e020c */
[----:B------:R2:W-:Y:S01]  /*e6f0*/  @P5 STG.E.U16 desc[UR10][R8.64], R5 ;  /* 0x0000000508005986 */ /* 0x0005e2000c10150a */
[----:B-1----:R-:W-:Y:S01]  /*e700*/  ISETP.LT.AND P5, PT, R78, UR5, !P1 ;  /* 0x000000054e007c0c */ /* 0x002fe2000cfa1270 */
[----:B------:R-:W-:Y:S01]  /*e710*/  IMAD.WIDE R10, R15, 0x2, R2 ;  /* 0x000000020f0a7825 */ /* 0x000fe200078e0202 */
[----:B---3--:R-:W-:Y:S01]  /*e720*/  ISETP.LT.AND P1, PT, R77, UR8, !P1 ;  /* 0x000000084d007c0c */ /* 0x008fe2000cf21270 */
[----:B------:R-:W1:Y:S01]  /*e730*/  LDCU UR5, c[0x0][0x398] ;  /* 0x00007300ff0577ac */ /* 0x000e620008000800 */
[----:B0-----:R-:W-:Y:S01]  /*e740*/  PRMT R7, R62, 0x7632, R7 ;  /* 0x000076323e077816 */ /* 0x001fe20000000007 */
[C---:B------:R-:W-:Y:S01]  /*e750*/  VIADD R6, R252.reuse, 0x39 ;  /* 0x00000039fc067836 */ /* 0x040fe20000000000 */
[----:B------:R0:W-:Y:S01]  /*e760*/  @P2 STG.E.U16 desc[UR10][R10.64], R62 ;  /* 0x0000003e0a002986 */ /* 0x0001e2000c10150a */
[----:B------:R-:W-:Y:S01]  /*e770*/  VIADD R14, R252, 0x38 ;  /* 0x00000038fc0e7836 */ /* 0x000fe20000000000 */
[----:B------:R-:W3:Y:S01]  /*e780*/  LDCU UR8, c[0x0][0x398] ;  /* 0x00007300ff0877ac */ /* 0x000ee20008000800 */
[----:B--2---:R-:W-:Y:S01]  /*e790*/  IMAD.WIDE R4, R15, 0x2, R12 ;  /* 0x000000020f047825 */ /* 0x004fe200078e020c */
[----:B------:R-:W-:-:S03]  /*e7a0*/  ISETP.GE.AND P2, PT, R6, UR15, PT ;  /* 0x0000000f06007c0c */ /* 0x000fc6000bf46270 */
[----:B------:R-:W-:Y:S01]  /*e7b0*/  VIADD R15, R15, UR4 ;  /* 0x000000040f0f7c36 */ /* 0x000fe20008000000 */
[----:B------:R2:W-:Y:S01]  /*e7c0*/  @P0 STG.E.U16 desc[UR10][R4.64], R7 ;  /* 0x0000000704000986 */ /* 0x0005e2000c10150a */
[----:B-----5:R-:W-:Y:S01]  /*e7d0*/  ISETP.LT.AND P0, PT, R78, UR12, !P4 ;  /* 0x0000000c4e007c0c */ /* 0x020fe2000e701270 */
[----:B0-----:R-:W-:Y:S02]  /*e7e0*/  VIADD R10, R252, 0x3a ;  /* 0x0000003afc0a7836 */ /* 0x001fe40000000000 */
[----:B------:R-:W-:Y:S01]  /*e7f0*/  IMAD.WIDE R8, R15, 0x2, R12 ;  /* 0x000000020f087825 */ /* 0x000fe200078e020c */
[----:B------:R-:W-:Y:S01]  /*e800*/  ISETP.GE.AND P6, PT, R14, UR15, PT ;  /* 0x0000000f0e007c0c */ /* 0x000fe2000bfc6270 */
[----:B------:R-:W0:Y:S01]  /*e810*/  LDCU UR12, c[0x0][0x398] ;  /* 0x00007300ff0c77ac */ /* 0x000e220008000800 */
[----:B------:R-:W-:Y:S01]  /*e820*/  ISETP.LT.AND P4, PT, R77, UR6, !P4 ;  /* 0x000000064d007c0c */ /* 0x000fe2000e781270 */
[----:B--2---:R-:W-:Y:S01]  /*e830*/  IMAD.WIDE R6, R15, 0x2, R2 ;  /* 0x000000020f067825 */ /* 0x004fe200078e0202 */
[----:B------:R-:W-:Y:S01]  /*e840*/  PRMT R5, R59, 0x7632, R5 ;  /* 0x000076323b057816 */ /* 0x000fe20000000005 */
[----:B------:R-:W2:Y:S02]  /*e850*/  LDCU UR6, c[0x0][0x398] ;  /* 0x00007300ff0677ac */ /* 0x000ea40008000800 */
[----:B------:R-:W-:Y:S01]  /*e860*/  VIADD R15, R15, UR4 ;  /* 0x000000040f0f7c36 */ /* 0x000fe20008000000 */
[----:B------:R5:W-:Y:S04]  /*e870*/  @P5 STG.E.U16 desc[UR10][R6.64], R59 ;  /* 0x0000003b06005986 */ /* 0x000be8000c10150a */
[----:B------:R0:W-:Y:S01]  /*e880*/  @P1 STG.E.U16 desc[UR10][R8.64], R5 ;  /* 0x0000000508001986 */ /* 0x0001e2000c10150a */
[----:B----4-:R-:W-:Y:S01]  /*e890*/  ISETP.LT.AND P1, PT, R78, UR7, !P6 ;  /* 0x000000074e007c0c */ /* 0x010fe2000f721270 */
[----:B------:R-:W-:Y:S01]  /*e8a0*/  VIADD R17, R15, UR4 ;  /* 0x000000040f117c36 */ /* 0x000fe20008000000 */
[----:B------:R-:W-:Y:S01]  /*e8b0*/  ISETP.LT.AND P6, PT, R77, UR9, !P6 ;  /* 0x000000094d007c0c */ /* 0x000fe2000f7c1270 */
[----:B------:R-:W-:Y:S01]  /*e8c0*/  VIADD R0, R252, 0x3b ;  /* 0x0000003bfc007836 */ /* 0x000fe20000000000 */
[----:B------:R-:W-:Y:S01]  /*e8d0*/  PRMT R14, R63, 0x7632, R14 ;  /* 0x000076323f0e7816 */ /* 0x000fe2000000000e */
[----:B------:R-:W4:Y:S01]  /*e8e0*/  LDCU UR7, c[0x0][0x398] ;  /* 0x00007300ff0777ac */ /* 0x000f220008000800 */
[C---:B-----5:R-:W-:Y:S01]  /*e8f0*/  IMAD.WIDE R6, R15.reuse, 0x2, R12 ;  /* 0x000000020f067825 */ /* 0x060fe200078e020c */
[----:B------:R-:W-:Y:S01]  /*e900*/  ISETP.GE.AND P5, PT, R10, UR15, PT ;  /* 0x0000000f0a007c0c */ /* 0x000fe2000bfa6270 */
[----:B------:R-:W5:Y:S02]  /*e910*/  LDCU UR9, c[0x0][0x398] ;  /* 0x00007300ff0977ac */ /* 0x000f640008000800 */
[----:B0-----:R-:W-:-:S04]  /*e920*/  IMAD.WIDE R4, R15, 0x2, R2 ;  /* 0x000000020f047825 */ /* 0x001fc800078e0202 */
[C---:B------:R-:W-:Y:S01]  /*e930*/  IMAD.WIDE R8, R17.reuse, 0x2, R2 ;  /* 0x0000000211087825 */ /* 0x040fe200078e0202 */
[----:B------:R0:W-:Y:S03]  /*e940*/  @P0 STG.E.U16 desc[UR10][R4.64], R63 ;  /* 0x0000003f04000986 */ /* 0x0001e6000c10150a */
[----:B------:R-:W-:Y:S01]  /*e950*/  IMAD.WIDE R10, R17, 0x2, R12 ;  /* 0x00000002110a7825 */ /* 0x000fe200078e020c */
[----:B------:R2:W-:Y:S01]  /*e960*/  @P4 STG.E.U16 desc[UR10][R6.64], R14 ;  /* 0x0000000e06004986 */ /* 0x0005e2000c10150a */
[----:B------:R-:W-:Y:S01]  /*e970*/  ISETP.LT.AND P4, PT, R78, UR13, !P2 ;  /* 0x0000000d4e007c0c */ /* 0x000fe2000d781270 */
[----:B------:R-:W2:Y:S01]  /*e980*/  LDCU UR13, c[0x0][0x398] ;  /* 0x00007300ff0d77ac */ /* 0x000ea20008000800 */
[----:B-1----:R-:W-:Y:S01]  /*e990*/  ISETP.LT.AND P2, PT, R77, UR5, !P2 ;  /* 0x000000054d007c0c */ /* 0x002fe2000d741270 */
[----:B------:R-:W-:Y:S01]  /*e9a0*/  @P1 STG.E.U16 desc[UR10][R8.64], R64 ;  /* 0x0000004008001986 */ /* 0x000fe2000c10150a */
[----:B0-----:R-:W-:-:S02]  /*e9b0*/  PRMT R5, R64, 0x7632, R5 ;  /* 0x0000763240057816 */ /* 0x001fc40000000005 */
[----:B------:R-:W-:Y:S01]  /*e9c0*/  ISETP.GE.AND P0, PT, R0, UR15, PT ;  /* 0x0000000f00007c0c */ /* 0x000fe2000bf06270 */
[----:B------:R-:W-:Y:S01]  /*e9d0*/  VIADD R0, R252, 0x3c ;  /* 0x0000003cfc007836 */ /* 0x000fe20000000000 */
[----:B------:R-:W0:Y:S01]  /*e9e0*/  LDCU UR5, c[0x0][0x398] ;  /* 0x00007300ff0577ac */ /* 0x000e220008000800 */
[----:B------:R1:W-:Y:S01]  /*e9f0*/  @P6 STG.E.U16 desc[UR10][R10.64], R5 ;  /* 0x000000050a006986 */ /* 0x0003e2000c10150a */
[----:B------:R-:W-:Y:S01]  /*ea00*/  VIADD R17, R17, UR4 ;  /* 0x0000000411117c36 */ /* 0x000fe20008000000 */
[----:B---3--:R-:W-:Y:S01]  /*ea10*/  ISETP.LT.AND P6, PT, R78, UR8, !P5 ;  /* 0x000000084e007c0c */ /* 0x008fe2000efc1270 */
[----:B------:R-:W3:Y:S01]  /*ea20*/  LDCU UR8, c[0x0][0x398] ;  /* 0x00007300ff0877ac */ /* 0x000ee20008000800 */
[----:B------:R-:W-:Y:S01]  /*ea30*/  ISETP.GE.AND P1, PT, R0, UR15, PT ;  /* 0x0000000f00007c0c */ /* 0x000fe2000bf26270 */
[C---:B------:R-:W-:Y:S01]  /*ea40*/  VIADD R15, R17.reuse, UR4 ;  /* 0x00000004110f7c36 */ /* 0x040fe20008000000 */
[----:B------:R-:W-:Y:S01]  /*ea50*/  PRMT R0, R20, 0x7632, R0 ;  /* 0x0000763214007816 */ /* 0x000fe20000000000 */
[----:B--2---:R-:W-:-:S04]  /*ea60*/  IMAD.WIDE R6, R17, 0x2, R12 ;  /* 0x0000000211067825 */ /* 0x004fc800078e020c */
[----:B-1----:R-:W-:Y:S01]  /*ea70*/  IMAD.WIDE R4, R17, 0x2, R2 ;  /* 0x0000000211047825 */ /* 0x002fe200078e0202 */
[----:B------:R-:W-:-:S03]  /*ea80*/  ISETP.LT.AND P5, PT, R77, UR12, !P5 ;  /* 0x0000000c4d007c0c */ /* 0x000fc6000efa1270 */
[----:B------:R-:W-:Y:S01]  /*ea90*/  IMAD.WIDE R8, R15, 0x2, R2 ;  /* 0x000000020f087825 */ /* 0x000fe200078e0202 */
[----:B------:R1:W-:Y:S04]  /*eaa0*/  @P4 STG.E.U16 desc[UR10][R4.64], R20 ;  /* 0x0000001404004986 */ /* 0x0003e8000c10150a */
[----:B------:R2:W-:Y:S01]  /*eab0*/  @P2 STG.E.U16 desc[UR10][R6.64], R0 ;  /* 0x0000000006002986 */ /* 0x0005e2000c10150a */
[C---:B------:R-:W-:Y:S02]  /*eac0*/  ISETP.LT.AND P2, PT, R78.reuse, UR14, !P0 ;  /* 0x0000000e4e007c0c */ /* 0x040fe4000c741270 */
[----:B------:R-:W-:Y:S01]  /*ead0*/  ISETP.LT.AND P0, PT, R77, UR6, !P0 ;  /* 0x000000064d007c0c */ /* 0x000fe2000c701270 */
[----:B------:R0:W-:Y:S01]  /*eae0*/  @P6 STG.E.U16 desc[UR10][R8.64], R65 ;  /* 0x0000004108006986 */ /* 0x0001e2000c10150a */
[----:B------:R-:W3:Y:S01]  /*eaf0*/  LDCU UR6, c[0x0][0x398] ;  /* 0x00007300ff0677ac */ /* 0x000ee20008000800 */
[----:B------:R-:W-:Y:S01]  /*eb00*/  VIADD R11, R15, UR4 ;  /* 0x000000040f0b7c36 */ /* 0x000fe20008000000 */
[----:B----4-:R-:W-:Y:S01]  /*eb10*/  ISETP.LT.AND P6, PT, R78, UR7, !P1 ;  /* 0x000000074e007c0c */ /* 0x010fe2000cfc1270 */
[----:B------:R-:W-:Y:S01]  /*eb20*/  VIADD R10, R252, 0x3d ;  /* 0x0000003dfc0a7836 */ /* 0x000fe20000000000 */
[----:B------:R-:W-:Y:S01]  /*eb30*/  PRMT R14, R65, 0x7632, R14 ;  /* 0x00007632410e7816 */ /* 0x000fe2000000000e */
[----:B------:R-:W-:-:S02]  /*eb40*/  VIADD R17, R11, UR4 ;  /* 0x000000040b117c36 */ /* 0x000fc40008000000 */
[----:B-1----:R-:W-:Y:S01]  /*eb50*/  IMAD.WIDE R4, R15, 0x2, R12 ;  /* 0x000000020f047825 */ /* 0x002fe200078e020c */
[----:B------:R-:W-:Y:S02]  /*eb60*/  ISETP.GE.AND P4, PT, R10, UR15, PT ;  /* 0x0000000f0a007c0c */ /* 0x000fe4000bf86270 */
[----:B--2---:R-:W-:Y:S01]  /*eb70*/  PRMT R0, R21, 0x7632, R0 ;  /* 0x0000763215007816 */ /* 0x004fe20000000000 */
[C---:B------:R-:W-:Y:S01]  /*eb80*/  IMAD.WIDE R6, R11.reuse, 0x2, R2 ;  /* 0x000000020b067825 */ /* 0x040fe200078e0202 */
[----:B------:R1:W-:Y:S03]  /*eb90*/  @P5 STG.E.U16 desc[UR10][R4.64], R14 ;  /* 0x0000000e04005986 */ /* 0x0003e6000c10150a */
[----:B------:R-:W-:Y:S02]  /*eba0*/  VIADD R252, R252, 0x3e ;  /* 0x0000003efcfc7836 */ /* 0x000fe40000000000 */
[----:B0-----:R-:W-:Y:S01]  /*ebb0*/  IMAD.WIDE R8, R11, 0x2, R12 ;  /* 0x000000020b087825 */ /* 0x001fe200078e020c */
[----:B------:R-:W-:Y:S03]  /*ebc0*/  @P2 STG.E.U16 desc[UR10][R6.64], R21 ;  /* 0x0000001506002986 */ /* 0x000fe6000c10150a */
[----:B------:R-:W-:Y:S01]  /*ebd0*/  IMAD.WIDE R10, R17, 0x2, R2 ;  /* 0x00000002110a7825 */ /* 0x000fe200078e0202 */
[----:B------:R-:W-:Y:S01]  /*ebe0*/  ISETP.GE.AND P5, PT, R252, UR15, PT ;  /* 0x0000000ffc007c0c */ /* 0x000fe2000bfa6270 */
[----:B------:R0:W-:Y:S01]  /*ebf0*/  @P0 STG.E.U16 desc[UR10][R8.64], R0 ;  /* 0x0000000008000986 */ /* 0x0001e2000c10150a */
[----:B-----5:R-:W-:Y:S01]  /*ec00*/  ISETP.LT.AND P1, PT, R77, UR9, !P1 ;  /* 0x000000094d007c0c */ /* 0x020fe2000cf21270 */
[----:B------:R-:W-:-:S02]  /*ec10*/  VIADD R15, R17, UR4 ;  /* 0x00000004110f7c36 */ /* 0x000fc40008000000 */
[----:B------:R2:W-:Y:S01]  /*ec20*/  @P6 STG.E.U16 desc[UR10][R10.64], R66 ;  /* 0x000000420a006986 */ /* 0x0005e2000c10150a */
[C---:B------:R-:W-:Y:S01]  /*ec30*/  ISETP.LT.AND P6, PT, R78.reuse, UR5, !P4 ;  /* 0x000000054e007c0c */ /* 0x040fe2000e7c1270 */
[----:B------:R-:W-:Y:S01]  /*ec40*/  VIADD R19, R15, UR4 ;  /* 0x000000040f137c36 */ /* 0x000fe20008000000 */
[C---:B---3--:R-:W-:Y:S02]  /*ec50*/  ISETP.LT.AND P4, PT, R77.reuse, UR8, !P4 ;  /* 0x000000084d007c0c */ /* 0x048fe4000e781270 */
[C---:B------:R-:W-:Y:S02]  /*ec60*/  ISETP.LT.AND P2, PT, R78.reuse, UR13, !P5 ;  /* 0x0000000d4e007c0c */ /* 0x040fe4000ef41270 */
[----:B------:R-:W-:Y:S01]  /*ec70*/  ISETP.LT.AND P5, PT, R77, UR6, !P5 ;  /* 0x000000064d007c0c */ /* 0x000fe2000efa1270 */
[----:B-1----:R-:W-:Y:S01]  /*ec80*/  IMAD.WIDE R4, R17, 0x2, R12 ;  /* 0x0000000211047825 */ /* 0x002fe200078e020c */
[----:B------:R-:W-:Y:S02]  /*ec90*/  ISETP.LT.AND P0, PT, R78, UR16, !P3 ;  /* 0x000000104e007c0c */ /* 0x000fe4000df01270 */
[----:B------:R-:W-:Y:S01]  /*eca0*/  ISETP.LT.AND P3, PT, R77, UR17, !P3 ;  /* 0x000000114d007c0c */ /* 0x000fe2000df61270 */
[----:B------:R-:W-:Y:S01]  /*ecb0*/  VIADD R17, R19, UR4 ;  /* 0x0000000413117c36 */ /* 0x000fe20008000000 */
[----:B0-----:R-:W-:Y:S01]  /*ecc0*/  PRMT R0, R66, 0x7632, R0 ;  /* 0x0000763242007816 */ /* 0x001fe20000000000 */
[----:B------:R-:W-:Y:S01]  /*ecd0*/  IMAD.WIDE R6, R15, 0x2, R2 ;  /* 0x000000020f067825 */ /* 0x000fe200078e0202 */
[----:B------:R-:W-:-:S03]  /*ece0*/  PRMT R16, R22, 0x7632, R16 ;  /* 0x0000763216107816 */ /* 0x000fc60000000010 */
[----:B------:R-:W-:Y:S01]  /*ecf0*/  IMAD.WIDE R8, R15, 0x2, R12 ;  /* 0x000000020f087825 */ /* 0x000fe200078e020c */
[----:B------:R0:W-:Y:S03]  /*ed00*/  @P1 STG.E.U16 desc[UR10][R4.64], R0 ;  /* 0x0000000004001986 */ /* 0x0001e6000c10150a */
[----:B--2---:R-:W-:-:S04]  /*ed10*/  IMAD.WIDE R10, R19, 0x2, R2 ;  /* 0x00000002130a7825 */ /* 0x004fc800078e0202 */
[----:B------:R-:W-:Y:S01]  /*ed20*/  IMAD.WIDE R14, R19, 0x2, R12 ;  /* 0x00000002130e7825 */ /* 0x000fe200078e020c */
[----:B------:R0:W-:Y:S03]  /*ed30*/  @P6 STG.E.U16 desc[UR10][R6.64], R22 ;  /* 0x0000001606006986 */ /* 0x0001e6000c10150a */
[----:B------:R-:W-:-:S04]  /*ed40*/  IMAD.WIDE R2, R17, 0x2, R2 ;  /* 0x0000000211027825 */ /* 0x000fc800078e0202 */
[----:B------:R-:W-:Y:S01]  /*ed50*/  IMAD.WIDE R12, R17, 0x2, R12 ;  /* 0x00000002110c7825 */ /* 0x000fe200078e020c */
[----:B------:R-:W-:Y:S01]  /*ed60*/  PRMT R17, R67, 0x7632, R17 ;  /* 0x0000763243117816 */ /* 0x000fe20000000011 */
[----:B------:R0:W-:Y:S04]  /*ed70*/  @P4 STG.E.U16 desc[UR10][R8.64], R16 ;  /* 0x0000001008004986 */ /* 0x0001e8000c10150a */
[----:B------:R0:W-:Y:S04]  /*ed80*/  @P2 STG.E.U16 desc[UR10][R10.64], R67 ;  /* 0x000000430a002986 */ /* 0x0001e8000c10150a */
[----:B------:R0:W-:Y:S04]  /*ed90*/  @P5 STG.E.U16 desc[UR10][R14.64], R17 ;  /* 0x000000110e005986 */ /* 0x0001e8000c10150a */
[----:B------:R0:W-:Y:S01]  /*eda0*/  @P0 STG.E.U16 desc[UR10][R2.64], R23 ;  /* 0x0000001702000986 */ /* 0x0001e2000c10150a */
[----:B------:R-:W-:Y:S05]  /*edb0*/  @!P3 EXIT ;  /* 0x000000000000b94d */ /* 0x000fea0003800000 */
[----:B0-----:R-:W-:-:S05]  /*edc0*/  PRMT R6, R23, 0x7632, R6 ;  /* 0x0000763217067816 */ /* 0x001fca0000000006 */
[----:B------:R-:W-:Y:S01]  /*edd0*/  STG.E.U16 desc[UR10][R12.64], R6 ;  /* 0x000000060c007986 */ /* 0x000fe2000c10150a */
[----:B------:R-:W-:Y:S05]  /*ede0*/  EXIT ;  /* 0x000000000000794d */ /* 0x000fea0003800000 */
.L_x_2:
[----:B------:R-:W-:-:S00]  /*edf0*/  BRA `(.L_x_2) ;  /* 0xfffffffc00fc7947 */ /* 0x000fc0000383ffff */
[----:B------:R-:W-:-:S00]  /*ee00*/  NOP ;  /* 0x0000000000007918 */ /* 0x000fc00000000000 */
[----:B------:R-:W-:-:S00]  /*ee10*/  NOP ;  /* 0x0000000000007918 */ /* 0x000fc00000000000 */
[----:B------:R-:W-:-:S00]  /*ee20*/  NOP ;  /* 0x0000000000007918 */ /* 0x000fc00000000000 */
[----:B------:R-:W-:-:S00]  /*ee30*/  NOP ;  /* 0x0000000000007918 */ /* 0x000fc00000000000 */
[----:B------:R-:W-:-:S00]  /*ee40*/  NOP ;  /* 0x0000000000007918 */ /* 0x000fc00000000000 */
[----:B------:R-:W-:-:S00]  /*ee50*/  NOP ;  /* 0x0000000000007918 */ /* 0x000fc00000000000 */
[----:B------:R-:W-:-:S00]  /*ee60*/  NOP ;  /* 0x0000000000007918 */ /* 0x000fc00000000000 */
[----:B------:R-:W-:-:S00]  /*ee70*/  NOP ;  /* 0x0000000000007918 */ /* 0x000fc00000000000 */
.L_x_3:


//--------------------- .nv.shared.matmul_kernel  --------------------------
	.section	.nv.shared.matmul_kernel,"aw",@nobits
	.sectionflags	@""
	.align	16
	.zero		1024


//--------------------- .nv.shared.reserved.0     --------------------------
	.section	.nv.shared.reserved.0,"aw",@nobits
	.weak		__nv_reservedSMEM_offset_0_alias
	.size		__nv_reservedSMEM_offset_0_alias, 0, 64
	.other		__nv_reservedSMEM_offset_0_alias,@"STO_CUDA_RESERVED_SHARED STV_DEFAULT"
__nv_reservedSMEM_offset_0_alias:
	.zero		0
	.zero		64


//--------------------- .nv.constant0.matmul_kernel --------------------------
	.section	.nv.constant0.matmul_kernel,"a",@progbits
	.sectionflags	@""
	.align	4
.nv.constant0.matmul_kernel:
	.zero		976


//--------------------- SYMBOLS --------------------------

	.type		.nv.reservedSmem.offset0,@object
	.size		.nv.reservedSmem.offset0,0x4
	.type		.nv.reservedSmem.cap,@object
	.size		.nv.reservedSmem.cap,0x4
